//
// Generated by NVIDIA NVVM Compiler
//
// Compiler Build ID: CL-36424714
// Cuda compilation tools, release 13.0, V13.0.88
// Based on NVVM 20.0.0
//

.version 9.0
.target sm_100
.address_size 64

	// .globl	_Z8setToValPhii
// _ZZ9transposePfS_iiE5block has been demoted

.visible .entry _Z8setToValPhii(
	.param .u64 .ptr .align 1 _Z8setToValPhii_param_0,
	.param .u32 _Z8setToValPhii_param_1,
	.param .u32 _Z8setToValPhii_param_2
)
{
	.reg .pred 	%p<2>;
	.reg .b32 	%r<7>;
	.reg .b64 	%rd<5>;

	ld.param.u64 	%rd1, [_Z8setToValPhii_param_0];
	ld.param.u32 	%r3, [_Z8setToValPhii_param_1];
	ld.param.u32 	%r2, [_Z8setToValPhii_param_2];
	mov.u32 	%r4, %ntid.x;
	mov.u32 	%r5, %ctaid.x;
	mov.u32 	%r6, %tid.x;
	mad.lo.s32 	%r1, %r4, %r5, %r6;
	setp.ge.s32 	%p1, %r1, %r3;
	@%p1 bra 	$L__BB0_2;
	cvta.to.global.u64 	%rd2, %rd1;
	cvt.s64.s32 	%rd3, %r1;
	add.s64 	%rd4, %rd2, %rd3;
	st.global.u8 	[%rd4], %r2;
$L__BB0_2:
	ret;

}
	// .globl	_Z7conv3x3PhS_iiPf
.visible .entry _Z7conv3x3PhS_iiPf(
	.param .u64 .ptr .align 1 _Z7conv3x3PhS_iiPf_param_0,
	.param .u64 .ptr .align 1 _Z7conv3x3PhS_iiPf_param_1,
	.param .u32 _Z7conv3x3PhS_iiPf_param_2,
	.param .u32 _Z7conv3x3PhS_iiPf_param_3,
	.param .u64 .ptr .align 1 _Z7conv3x3PhS_iiPf_param_4
)
{
	.reg .pred 	%p<29>;
	.reg .b16 	%rs<15>;
	.reg .b32 	%r<29>;
	.reg .b32 	%f<47>;
	.reg .b64 	%rd<27>;

	ld.param.u64 	%rd4, [_Z7conv3x3PhS_iiPf_param_0];
	ld.param.u64 	%rd3, [_Z7conv3x3PhS_iiPf_param_1];
	ld.param.u32 	%r18, [_Z7conv3x3PhS_iiPf_param_2];
	ld.param.u32 	%r17, [_Z7conv3x3PhS_iiPf_param_3];
	ld.param.u64 	%rd5, [_Z7conv3x3PhS_iiPf_param_4];
	cvta.to.global.u64 	%rd1, %rd4;
	cvta.to.global.u64 	%rd2, %rd5;
	mov.u32 	%r19, %ntid.x;
	mov.u32 	%r20, %ctaid.x;
	mov.u32 	%r21, %tid.x;
	mad.lo.s32 	%r1, %r19, %r20, %r21;
	mov.u32 	%r22, %ntid.y;
	mov.u32 	%r23, %ctaid.y;
	mov.u32 	%r24, %tid.y;
	mad.lo.s32 	%r25, %r22, %r23, %r24;
	mul.lo.s32 	%r26, %r18, %r25;
	shl.b32 	%r2, %r26, 2;
	add.s32 	%r3, %r2, %r1;
	mul.lo.s32 	%r27, %r18, %r17;
	shl.b32 	%r4, %r27, 2;
	setp.ge.s32 	%p1, %r3, %r4;
	@%p1 bra 	$L__BB1_23;
	shl.b32 	%r5, %r17, 2;
	sub.s32 	%r6, %r1, %r5;
	add.s32 	%r7, %r2, -4;
	add.s32 	%r8, %r6, %r7;
	setp.lt.s32 	%p2, %r8, 0;
	setp.ge.s32 	%p3, %r8, %r4;
	mov.f32 	%f39, 0f00000000;
	or.pred  	%p4, %p2, %p3;
	@%p4 bra 	$L__BB1_3;
	ld.global.f32 	%f20, [%rd2];
	cvt.u64.u32 	%rd6, %r8;
	add.s64 	%rd7, %rd1, %rd6;
	ld.global.u8 	%rs3, [%rd7];
	cvt.rn.f32.u16 	%f21, %rs3;
	fma.rn.f32 	%f39, %f20, %f21, 0f00000000;
$L__BB1_3:
	add.s32 	%r9, %r6, %r2;
	setp.lt.s32 	%p5, %r9, 0;
	setp.ge.s32 	%p6, %r9, %r4;
	or.pred  	%p7, %p5, %p6;
	@%p7 bra 	$L__BB1_5;
	ld.global.f32 	%f22, [%rd2+4];
	cvt.u64.u32 	%rd8, %r9;
	add.s64 	%rd9, %rd1, %rd8;
	ld.global.u8 	%rs4, [%rd9];
	cvt.rn.f32.u16 	%f23, %rs4;
	fma.rn.f32 	%f39, %f22, %f23, %f39;
$L__BB1_5:
	add.s32 	%r10, %r8, 8;
	setp.lt.s32 	%p8, %r10, 0;
	setp.ge.s32 	%p9, %r10, %r4;
	or.pred  	%p10, %p8, %p9;
	@%p10 bra 	$L__BB1_7;
	ld.global.f32 	%f24, [%rd2+8];
	cvt.u64.u32 	%rd10, %r10;
	add.s64 	%rd11, %rd1, %rd10;
	ld.global.u8 	%rs5, [%rd11];
	cvt.rn.f32.u16 	%f25, %rs5;
	fma.rn.f32 	%f39, %f24, %f25, %f39;
$L__BB1_7:
	add.s32 	%r11, %r3, -4;
	setp.lt.s32 	%p11, %r11, 0;
	setp.ge.s32 	%p12, %r11, %r4;
	or.pred  	%p13, %p11, %p12;
	@%p13 bra 	$L__BB1_9;
	ld.global.f32 	%f26, [%rd2+12];
	cvt.u64.u32 	%rd12, %r11;
	add.s64 	%rd13, %rd1, %rd12;
	ld.global.u8 	%rs6, [%rd13];
	cvt.rn.f32.u16 	%f27, %rs6;
	fma.rn.f32 	%f39, %f26, %f27, %f39;
$L__BB1_9:
	setp.lt.s32 	%p14, %r3, 0;
	@%p14 bra 	$L__BB1_11;
	ld.global.f32 	%f28, [%rd2+16];
	cvt.u64.u32 	%rd14, %r3;
	add.s64 	%rd15, %rd1, %rd14;
	ld.global.u8 	%rs7, [%rd15];
	cvt.rn.f32.u16 	%f29, %rs7;
	fma.rn.f32 	%f39, %f28, %f29, %f39;
$L__BB1_11:
	add.s32 	%r12, %r3, 4;
	setp.lt.s32 	%p15, %r12, 0;
	setp.ge.s32 	%p16, %r12, %r4;
	or.pred  	%p17, %p15, %p16;
	@%p17 bra 	$L__BB1_13;
	ld.global.f32 	%f30, [%rd2+20];
	cvt.u64.u32 	%rd16, %r12;
	add.s64 	%rd17, %rd1, %rd16;
	ld.global.u8 	%rs8, [%rd17];
	cvt.rn.f32.u16 	%f31, %rs8;
	fma.rn.f32 	%f39, %f30, %f31, %f39;
$L__BB1_13:
	add.s32 	%r13, %r5, %r1;
	add.s32 	%r14, %r13, %r7;
	setp.lt.s32 	%p18, %r14, 0;
	setp.ge.s32 	%p19, %r14, %r4;
	or.pred  	%p20, %p18, %p19;
	@%p20 bra 	$L__BB1_15;
	ld.global.f32 	%f32, [%rd2+24];
	cvt.u64.u32 	%rd18, %r14;
	add.s64 	%rd19, %rd1, %rd18;
	ld.global.u8 	%rs9, [%rd19];
	cvt.rn.f32.u16 	%f33, %rs9;
	fma.rn.f32 	%f39, %f32, %f33, %f39;
$L__BB1_15:
	add.s32 	%r15, %r13, %r2;
	setp.lt.s32 	%p21, %r15, 0;
	setp.ge.s32 	%p22, %r15, %r4;
	or.pred  	%p23, %p21, %p22;
	@%p23 bra 	$L__BB1_17;
	ld.global.f32 	%f34, [%rd2+28];
	cvt.u64.u32 	%rd20, %r15;
	add.s64 	%rd21, %rd1, %rd20;
	ld.global.u8 	%rs10, [%rd21];
	cvt.rn.f32.u16 	%f35, %rs10;
	fma.rn.f32 	%f39, %f34, %f35, %f39;
$L__BB1_17:
	add.s32 	%r16, %r14, 8;
	setp.lt.s32 	%p24, %r16, 0;
	setp.ge.s32 	%p25, %r16, %r4;
	or.pred  	%p26, %p24, %p25;
	@%p26 bra 	$L__BB1_19;
	ld.global.f32 	%f36, [%rd2+32];
	cvt.u64.u32 	%rd22, %r16;
	add.s64 	%rd23, %rd1, %rd22;
	ld.global.u8 	%rs11, [%rd23];
	cvt.rn.f32.u16 	%f37, %rs11;
	fma.rn.f32 	%f39, %f36, %f37, %f39;
$L__BB1_19:
	setp.gt.f32 	%p27, %f39, 0f437F0000;
	mov.b16 	%rs14, 255;
	@%p27 bra 	$L__BB1_22;
	setp.lt.f32 	%p28, %f39, 0f00000000;
	mov.b16 	%rs14, 0;
	@%p28 bra 	$L__BB1_22;
	cvt.rzi.u32.f32 	%r28, %f39;
	cvt.u16.u32 	%rs14, %r28;
$L__BB1_22:
	cvt.s64.s32 	%rd24, %r3;
	cvta.to.global.u64 	%rd25, %rd3;
	add.s64 	%rd26, %rd25, %rd24;
	st.global.u8 	[%rd26], %rs14;
$L__BB1_23:
	ret;

}
	// .globl	_Z8quantizePfifi
.visible .entry _Z8quantizePfifi(
	.param .u64 .ptr .align 1 _Z8quantizePfifi_param_0,
	.param .u32 _Z8quantizePfifi_param_1,
	.param .f32 _Z8quantizePfifi_param_2,
	.param .u32 _Z8quantizePfifi_param_3
)
{
	.reg .pred 	%p<2>;
	.reg .b32 	%r<8>;
	.reg .b32 	%f<9>;
	.reg .b64 	%rd<5>;

	ld.param.u64 	%rd1, [_Z8quantizePfifi_param_0];
	ld.param.u32 	%r2, [_Z8quantizePfifi_param_1];
	ld.param.f32 	%f1, [_Z8quantizePfifi_param_2];
	ld.param.u32 	%r3, [_Z8quantizePfifi_param_3];
	mov.u32 	%r4, %ntid.x;
	mov.u32 	%r5, %ctaid.x;
	mov.u32 	%r6, %tid.x;
	mad.lo.s32 	%r1, %r4, %r5, %r6;
	setp.ge.s32 	%p1, %r1, %r3;
	@%p1 bra 	$L__BB2_2;
	cvta.to.global.u64 	%rd2, %rd1;
	mul.wide.s32 	%rd3, %r1, 4;
	add.s64 	%rd4, %rd2, %rd3;
	ld.global.f32 	%f2, [%rd4];
	div.rn.f32 	%f3, %f2, %f1;
	cvt.rn.f32.s32 	%f4, %r2;
	mul.f32 	%f5, %f3, %f4;
	cvt.rzi.s32.f32 	%r7, %f5;
	cvt.rn.f32.s32 	%f6, %r7;
	div.rn.f32 	%f7, %f1, %f4;
	mul.f32 	%f8, %f7, %f6;
	st.global.f32 	[%rd4], %f8;
$L__BB2_2:
	ret;

}
	// .globl	_Z8brightenPhS_iif
.visible .entry _Z8brightenPhS_iif(
	.param .u64 .ptr .align 1 _Z8brightenPhS_iif_param_0,
	.param .u64 .ptr .align 1 _Z8brightenPhS_iif_param_1,
	.param .u32 _Z8brightenPhS_iif_param_2,
	.param .u32 _Z8brightenPhS_iif_param_3,
	.param .f32 _Z8brightenPhS_iif_param_4
)
{
	.reg .pred 	%p<4>;
	.reg .b16 	%rs<7>;
	.reg .b32 	%r<17>;
	.reg .b32 	%f<4>;
	.reg .b64 	%rd<9>;

	ld.param.u64 	%rd1, [_Z8brightenPhS_iif_param_0];
	ld.param.u64 	%rd2, [_Z8brightenPhS_iif_param_1];
	ld.param.u32 	%r2, [_Z8brightenPhS_iif_param_2];
	ld.param.u32 	%r3, [_Z8brightenPhS_iif_param_3];
	ld.param.f32 	%f2, [_Z8brightenPhS_iif_param_4];
	mov.u32 	%r4, %ntid.x;
	mov.u32 	%r5, %ctaid.x;
	mov.u32 	%r6, %tid.x;
	mad.lo.s32 	%r7, %r4, %r5, %r6;
	mov.u32 	%r8, %ntid.y;
	mov.u32 	%r9, %ctaid.y;
	mov.u32 	%r10, %tid.y;
	mad.lo.s32 	%r11, %r8, %r9, %r10;
	mul.lo.s32 	%r12, %r11, %r2;
	shl.b32 	%r13, %r12, 2;
	add.s32 	%r1, %r7, %r13;
	mul.lo.s32 	%r14, %r2, %r3;
	shl.b32 	%r15, %r14, 2;
	setp.ge.s32 	%p1, %r1, %r15;
	@%p1 bra 	$L__BB3_5;
	cvta.to.global.u64 	%rd3, %rd1;
	cvt.s64.s32 	%rd4, %r1;
	add.s64 	%rd5, %rd3, %rd4;
	ld.global.u8 	%rs4, [%rd5];
	cvt.rn.f32.u16 	%f3, %rs4;
	mul.f32 	%f1, %f2, %f3;
	setp.gt.f32 	%p2, %f1, 0f437F0000;
	mov.b16 	%rs6, 255;
	@%p2 bra 	$L__BB3_4;
	setp.lt.f32 	%p3, %f1, 0f00000000;
	mov.b16 	%rs6, 0;
	@%p3 bra 	$L__BB3_4;
	cvt.rzi.u32.f32 	%r16, %f1;
	cvt.u16.u32 	%rs6, %r16;
$L__BB3_4:
	cvta.to.global.u64 	%rd7, %rd2;
	add.s64 	%rd8, %rd7, %rd4;
	st.global.u8 	[%rd8], %rs6;
$L__BB3_5:
	ret;

}
	// .globl	_Z9greyscalePhS_ii
.visible .entry _Z9greyscalePhS_ii(
	.param .u64 .ptr .align 1 _Z9greyscalePhS_ii_param_0,
	.param .u64 .ptr .align 1 _Z9greyscalePhS_ii_param_1,
	.param .u32 _Z9greyscalePhS_ii_param_2,
	.param .u32 _Z9greyscalePhS_ii_param_3
)
{
	.reg .pred 	%p<2>;
	.reg .b16 	%rs<6>;
	.reg .b32 	%r<18>;
	.reg .b64 	%rd<8>;
	.reg .b64 	%fd<7>;

	ld.param.u64 	%rd1, [_Z9greyscalePhS_ii_param_0];
	ld.param.u64 	%rd2, [_Z9greyscalePhS_ii_param_1];
	ld.param.u32 	%r2, [_Z9greyscalePhS_ii_param_2];
	ld.param.u32 	%r3, [_Z9greyscalePhS_ii_param_3];
	mov.u32 	%r4, %ntid.x;
	mov.u32 	%r5, %ctaid.x;
	mov.u32 	%r6, %tid.x;
	mad.lo.s32 	%r7, %r4, %r5, %r6;
	mov.u32 	%r8, %ntid.y;
	mov.u32 	%r9, %ctaid.y;
	mov.u32 	%r10, %tid.y;
	mad.lo.s32 	%r11, %r8, %r9, %r10;
	shl.b32 	%r12, %r7, 2;
	mul.lo.s32 	%r13, %r11, %r2;
	shl.b32 	%r14, %r13, 2;
	add.s32 	%r1, %r14, %r12;
	mul.lo.s32 	%r15, %r2, %r3;
	shl.b32 	%r16, %r15, 2;
	setp.ge.s32 	%p1, %r1, %r16;
	@%p1 bra 	$L__BB4_2;
	cvta.to.global.u64 	%rd3, %rd1;
	cvta.to.global.u64 	%rd4, %rd2;
	cvt.s64.s32 	%rd5, %r1;
	add.s64 	%rd6, %rd3, %rd5;
	ld.global.u8 	%rs1, [%rd6];
	cvt.rn.f64.u16 	%fd1, %rs1;
	ld.global.u8 	%rs2, [%rd6+1];
	cvt.rn.f64.u16 	%fd2, %rs2;
	mul.f64 	%fd3, %fd2, 0d3FE2E147AE147AE1;
	fma.rn.f64 	%fd4, %fd1, 0d3FBC28F5C28F5C29, %fd3;
	ld.global.u8 	%rs3, [%rd6+2];
	cvt.rn.f64.u16 	%fd5, %rs3;
	fma.rn.f64 	%fd6, %fd5, 0d3FD3333333333333, %fd4;
	cvt.rzi.s32.f64 	%r17, %fd6;
	cvt.u16.u32 	%rs4, %r17;
	add.s64 	%rd7, %rd4, %rd5;
	st.global.u8 	[%rd7], %rs4;
	st.global.u8 	[%rd7+1], %rs4;
	st.global.u8 	[%rd7+2], %rs4;
	mov.b16 	%rs5, 0;
	st.global.u8 	[%rd7+3], %rs5;
$L__BB4_2:
	ret;

}
	// .globl	_Z8saturatePhS_iif
.visible .entry _Z8saturatePhS_iif(
	.param .u64 .ptr .align 1 _Z8saturatePhS_iif_param_0,
	.param .u64 .ptr .align 1 _Z8saturatePhS_iif_param_1,
	.param .u32 _Z8saturatePhS_iif_param_2,
	.param .u32 _Z8saturatePhS_iif_param_3,
	.param .f32 _Z8saturatePhS_iif_param_4
)
{
	.reg .pred 	%p<8>;
	.reg .b16 	%rs<22>;
	.reg .b32 	%r<21>;
	.reg .b32 	%f<12>;
	.reg .b64 	%rd<9>;
	.reg .b64 	%fd<7>;

	ld.param.u64 	%rd3, [_Z8saturatePhS_iif_param_0];
	ld.param.u64 	%rd4, [_Z8saturatePhS_iif_param_1];
	ld.param.u32 	%r2, [_Z8saturatePhS_iif_param_2];
	ld.param.u32 	%r3, [_Z8saturatePhS_iif_param_3];
	ld.param.f32 	%f5, [_Z8saturatePhS_iif_param_4];
	mov.u32 	%r4, %ntid.x;
	mov.u32 	%r5, %ctaid.x;
	mov.u32 	%r6, %tid.x;
	mad.lo.s32 	%r7, %r4, %r5, %r6;
	mov.u32 	%r8, %ntid.y;
	mov.u32 	%r9, %ctaid.y;
	mov.u32 	%r10, %tid.y;
	mad.lo.s32 	%r11, %r8, %r9, %r10;
	shl.b32 	%r12, %r7, 2;
	mul.lo.s32 	%r13, %r11, %r2;
	shl.b32 	%r14, %r13, 2;
	add.s32 	%r1, %r14, %r12;
	mul.lo.s32 	%r15, %r2, %r3;
	shl.b32 	%r16, %r15, 2;
	setp.ge.s32 	%p1, %r1, %r16;
	@%p1 bra 	$L__BB5_11;
	cvta.to.global.u64 	%rd5, %rd3;
	cvt.s64.s32 	%rd6, %r1;
	add.s64 	%rd1, %rd5, %rd6;
	ld.global.u8 	%rs8, [%rd1];
	cvt.rn.f64.u16 	%fd1, %rs8;
	ld.global.u8 	%rs9, [%rd1+1];
	cvt.rn.f64.u16 	%fd2, %rs9;
	mul.f64 	%fd3, %fd2, 0d3FE2E147AE147AE1;
	fma.rn.f64 	%fd4, %fd1, 0d3FBC28F5C28F5C29, %fd3;
	ld.global.u8 	%rs10, [%rd1+2];
	cvt.rn.f64.u16 	%fd5, %rs10;
	fma.rn.f64 	%fd6, %fd5, 0d3FD3333333333333, %fd4;
	cvt.rzi.s32.f64 	%r17, %fd6;
	mov.f32 	%f6, 0f3F800000;
	sub.f32 	%f7, %f6, %f5;
	cvt.rn.f32.s32 	%f8, %r17;
	mul.f32 	%f1, %f7, %f8;
	cvt.rn.f32.u16 	%f9, %rs8;
	fma.rn.f32 	%f2, %f5, %f9, %f1;
	setp.gt.f32 	%p2, %f2, 0f437F0000;
	mov.b16 	%rs19, 255;
	@%p2 bra 	$L__BB5_4;
	setp.lt.f32 	%p3, %f2, 0f00000000;
	mov.b16 	%rs19, 0;
	@%p3 bra 	$L__BB5_4;
	cvt.rzi.u32.f32 	%r18, %f2;
	cvt.u16.u32 	%rs19, %r18;
$L__BB5_4:
	cvta.to.global.u64 	%rd8, %rd4;
	add.s64 	%rd2, %rd8, %rd6;
	st.global.u8 	[%rd2], %rs19;
	ld.global.u8 	%rs13, [%rd1+1];
	cvt.rn.f32.u16 	%f10, %rs13;
	fma.rn.f32 	%f3, %f5, %f10, %f1;
	setp.gt.f32 	%p4, %f3, 0f437F0000;
	mov.b16 	%rs20, 255;
	@%p4 bra 	$L__BB5_7;
	setp.lt.f32 	%p5, %f3, 0f00000000;
	mov.b16 	%rs20, 0;
	@%p5 bra 	$L__BB5_7;
	cvt.rzi.u32.f32 	%r19, %f3;
	cvt.u16.u32 	%rs20, %r19;
$L__BB5_7:
	st.global.u8 	[%rd2+1], %rs20;
	ld.global.u8 	%rs16, [%rd1+2];
	cvt.rn.f32.u16 	%f11, %rs16;
	fma.rn.f32 	%f4, %f5, %f11, %f1;
	setp.gt.f32 	%p6, %f4, 0f437F0000;
	mov.b16 	%rs21, 255;
	@%p6 bra 	$L__BB5_10;
	setp.lt.f32 	%p7, %f4, 0f00000000;
	mov.b16 	%rs21, 0;
	@%p7 bra 	$L__BB5_10;
	cvt.rzi.u32.f32 	%r20, %f4;
	cvt.u16.u32 	%rs21, %r20;
$L__BB5_10:
	st.global.u8 	[%rd2+2], %rs21;
	mov.b16 	%rs18, 0;
	st.global.u8 	[%rd2+3], %rs18;
$L__BB5_11:
	ret;

}
	// .globl	_Z5fwt97PfPhS_i
.visible .entry _Z5fwt97PfPhS_i(
	.param .u64 .ptr .align 1 _Z5fwt97PfPhS_i_param_0,
	.param .u64 .ptr .align 1 _Z5fwt97PfPhS_i_param_1,
	.param .u64 .ptr .align 1 _Z5fwt97PfPhS_i_param_2,
	.param .u32 _Z5fwt97PfPhS_i_param_3
)
{
	.reg .pred 	%p<23>;
	.reg .b16 	%rs<2>;
	.reg .b32 	%r<20>;
	.reg .b32 	%f<42>;
	.reg .b64 	%rd<21>;

	ld.param.u64 	%rd8, [_Z5fwt97PfPhS_i_param_0];
	ld.param.u64 	%rd6, [_Z5fwt97PfPhS_i_param_1];
	ld.param.u64 	%rd7, [_Z5fwt97PfPhS_i_param_2];
	ld.param.u32 	%r7, [_Z5fwt97PfPhS_i_param_3];
	cvta.to.global.u64 	%rd1, %rd8;
	mov.u32 	%r8, %ntid.x;
	mov.u32 	%r9, %ctaid.x;
	mov.u32 	%r10, %tid.x;
	mad.lo.s32 	%r1, %r8, %r9, %r10;
	setp.ge.s32 	%p4, %r1, %r7;
	@%p4 bra 	$L__BB6_24;
	cvta.to.global.u64 	%rd9, %rd6;
	cvt.s64.s32 	%rd10, %r1;
	add.s64 	%rd11, %rd9, %rd10;
	ld.global.u8 	%rs1, [%rd11];
	cvt.rn.f32.u16 	%f4, %rs1;
	mul.wide.s32 	%rd12, %r1, 4;
	add.s64 	%rd2, %rd1, %rd12;
	st.global.f32 	[%rd2], %f4;
	bar.sync 	0;
	and.b32  	%r11, %r1, -2147483647;
	setp.eq.s32 	%p5, %r11, 1;
	add.s32 	%r2, %r7, -1;
	setp.ne.s32 	%p6, %r1, %r2;
	and.pred  	%p1, %p5, %p6;
	add.s32 	%r12, %r1, -1;
	mul.wide.u32 	%rd13, %r12, 4;
	add.s64 	%rd3, %rd1, %rd13;
	mul.wide.u32 	%rd14, %r1, 4;
	add.s64 	%rd4, %rd1, %rd14;
	not.pred 	%p7, %p1;
	@%p7 bra 	$L__BB6_3;
	ld.global.f32 	%f5, [%rd3];
	ld.global.f32 	%f6, [%rd4+4];
	add.f32 	%f7, %f5, %f6;
	ld.global.f32 	%f8, [%rd4];
	fma.rn.f32 	%f9, %f7, 0fBFCB0673, %f8;
	st.global.f32 	[%rd4], %f9;
$L__BB6_3:
	setp.ne.s32 	%p8, %r1, %r2;
	mul.wide.s32 	%rd15, %r7, 4;
	add.s64 	%rd5, %rd1, %rd15;
	@%p8 bra 	$L__BB6_5;
	ld.global.f32 	%f10, [%rd5+-8];
	ld.global.f32 	%f11, [%rd2];
	fma.rn.f32 	%f12, %f10, 0fC04B0673, %f11;
	st.global.f32 	[%rd2], %f12;
$L__BB6_5:
	bar.sync 	0;
	and.b32  	%r3, %r1, 1;
	setp.eq.s32 	%p9, %r3, 0;
	setp.ne.s32 	%p10, %r1, 0;
	and.pred  	%p2, %p10, %p9;
	not.pred 	%p11, %p2;
	@%p11 bra 	$L__BB6_7;
	ld.global.f32 	%f16, [%rd2+-4];
	ld.global.f32 	%f17, [%rd2+4];
	add.f32 	%f18, %f16, %f17;
	ld.global.f32 	%f19, [%rd2];
	fma.rn.f32 	%f20, %f18, 0fBD5901AE, %f19;
	st.global.f32 	[%rd2], %f20;
	mov.pred 	%p22, 0;
	bra.uni 	$L__BB6_9;
$L__BB6_7:
	setp.ne.s32 	%p13, %r1, 0;
	mov.pred 	%p22, 0;
	@%p13 bra 	$L__BB6_9;
	ld.global.f32 	%f13, [%rd1+4];
	ld.global.f32 	%f14, [%rd1];
	fma.rn.f32 	%f15, %f13, 0fBDD901AE, %f14;
	st.global.f32 	[%rd1], %f15;
	mov.pred 	%p22, -1;
$L__BB6_9:
	bar.sync 	0;
	@%p7 bra 	$L__BB6_11;
	ld.global.f32 	%f21, [%rd3];
	ld.global.f32 	%f22, [%rd4+4];
	add.f32 	%f23, %f21, %f22;
	ld.global.f32 	%f24, [%rd4];
	fma.rn.f32 	%f25, %f23, 0f3F620676, %f24;
	st.global.f32 	[%rd4], %f25;
$L__BB6_11:
	setp.ne.s32 	%p17, %r1, %r2;
	@%p17 bra 	$L__BB6_13;
	ld.global.f32 	%f26, [%rd5+-8];
	ld.global.f32 	%f27, [%rd2];
	fma.rn.f32 	%f28, %f26, 0f3FE20676, %f27;
	st.global.f32 	[%rd2], %f28;
$L__BB6_13:
	bar.sync 	0;
	@%p11 bra 	$L__BB6_15;
	ld.global.f32 	%f29, [%rd2+-4];
	ld.global.f32 	%f30, [%rd2+4];
	add.f32 	%f31, %f29, %f30;
	ld.global.f32 	%f32, [%rd2];
	fma.rn.f32 	%f33, %f31, 0f3EE31355, %f32;
	st.global.f32 	[%rd2], %f33;
$L__BB6_15:
	not.pred 	%p19, %p22;
	@%p19 bra 	$L__BB6_17;
	ld.global.f32 	%f34, [%rd1+4];
	ld.global.f32 	%f35, [%rd1];
	fma.rn.f32 	%f36, %f34, 0f3F631355, %f35;
	st.global.f32 	[%rd1], %f36;
$L__BB6_17:
	setp.eq.s32 	%p20, %r3, 0;
	bar.sync 	0;
	@%p20 bra 	$L__BB6_19;
	ld.global.f32 	%f37, [%rd2];
	mul.f32 	%f41, %f37, 0f3F5EAF70;
	bra.uni 	$L__BB6_20;
$L__BB6_19:
	ld.global.f32 	%f38, [%rd2];
	div.rn.f32 	%f41, %f38, 0f3F5EAF70;
$L__BB6_20:
	setp.ne.s32 	%p21, %r3, 0;
	st.global.f32 	[%rd2], %f41;
	bar.sync 	0;
	@%p21 bra 	$L__BB6_22;
	shr.s32 	%r19, %r1, 1;
	bra.uni 	$L__BB6_23;
$L__BB6_22:
	shr.u32 	%r13, %r7, 31;
	add.s32 	%r14, %r7, %r13;
	shr.s32 	%r15, %r14, 1;
	shr.u32 	%r16, %r1, 31;
	add.s32 	%r17, %r1, %r16;
	shr.s32 	%r18, %r17, 1;
	add.s32 	%r19, %r15, %r18;
$L__BB6_23:
	cvta.to.global.u64 	%rd16, %rd7;
	ld.global.f32 	%f39, [%rd2];
	mul.wide.s32 	%rd17, %r19, 4;
	add.s64 	%rd18, %rd16, %rd17;
	st.global.f32 	[%rd18], %f39;
	bar.sync 	0;
	add.s64 	%rd20, %rd16, %rd12;
	ld.global.f32 	%f40, [%rd20];
	st.global.f32 	[%rd2], %f40;
$L__BB6_24:
	ret;

}
	// .globl	_Z5fwt97PfS_i
.visible .entry _Z5fwt97PfS_i(
	.param .u64 .ptr .align 1 _Z5fwt97PfS_i_param_0,
	.param .u64 .ptr .align 1 _Z5fwt97PfS_i_param_1,
	.param .u32 _Z5fwt97PfS_i_param_2
)
{
	.reg .pred 	%p<23>;
	.reg .b32 	%r<20>;
	.reg .b32 	%f<41>;
	.reg .b64 	%rd<17>;

	ld.param.u64 	%rd7, [_Z5fwt97PfS_i_param_0];
	ld.param.u64 	%rd6, [_Z5fwt97PfS_i_param_1];
	ld.param.u32 	%r7, [_Z5fwt97PfS_i_param_2];
	cvta.to.global.u64 	%rd1, %rd7;
	mov.u32 	%r8, %ntid.x;
	mov.u32 	%r9, %ctaid.x;
	mov.u32 	%r10, %tid.x;
	mad.lo.s32 	%r1, %r8, %r9, %r10;
	setp.ge.s32 	%p4, %r1, %r7;
	@%p4 bra 	$L__BB7_24;
	and.b32  	%r11, %r1, -2147483647;
	setp.eq.s32 	%p5, %r11, 1;
	add.s32 	%r2, %r7, -1;
	setp.ne.s32 	%p6, %r1, %r2;
	and.pred  	%p1, %p5, %p6;
	add.s32 	%r12, %r1, -1;
	mul.wide.u32 	%rd8, %r12, 4;
	add.s64 	%rd2, %rd1, %rd8;
	mul.wide.u32 	%rd9, %r1, 4;
	add.s64 	%rd3, %rd1, %rd9;
	not.pred 	%p7, %p1;
	@%p7 bra 	$L__BB7_3;
	ld.global.f32 	%f4, [%rd2];
	ld.global.f32 	%f5, [%rd3+4];
	add.f32 	%f6, %f4, %f5;
	ld.global.f32 	%f7, [%rd3];
	fma.rn.f32 	%f8, %f6, 0fBFCB0673, %f7;
	st.global.f32 	[%rd3], %f8;
$L__BB7_3:
	setp.ne.s32 	%p8, %r1, %r2;
	mul.wide.s32 	%rd10, %r7, 4;
	add.s64 	%rd4, %rd1, %rd10;
	mul.wide.s32 	%rd11, %r1, 4;
	add.s64 	%rd5, %rd1, %rd11;
	@%p8 bra 	$L__BB7_5;
	ld.global.f32 	%f9, [%rd4+-8];
	ld.global.f32 	%f10, [%rd5];
	fma.rn.f32 	%f11, %f9, 0fC04B0673, %f10;
	st.global.f32 	[%rd5], %f11;
$L__BB7_5:
	bar.sync 	0;
	and.b32  	%r3, %r1, 1;
	setp.eq.s32 	%p9, %r3, 0;
	setp.ne.s32 	%p10, %r1, 0;
	and.pred  	%p2, %p10, %p9;
	not.pred 	%p11, %p2;
	@%p11 bra 	$L__BB7_7;
	ld.global.f32 	%f15, [%rd5+-4];
	ld.global.f32 	%f16, [%rd5+4];
	add.f32 	%f17, %f15, %f16;
	ld.global.f32 	%f18, [%rd5];
	fma.rn.f32 	%f19, %f17, 0fBD5901AE, %f18;
	st.global.f32 	[%rd5], %f19;
	mov.pred 	%p22, 0;
	bra.uni 	$L__BB7_9;
$L__BB7_7:
	setp.ne.s32 	%p13, %r1, 0;
	mov.pred 	%p22, 0;
	@%p13 bra 	$L__BB7_9;
	ld.global.f32 	%f12, [%rd1+4];
	ld.global.f32 	%f13, [%rd1];
	fma.rn.f32 	%f14, %f12, 0fBDD901AE, %f13;
	st.global.f32 	[%rd1], %f14;
	mov.pred 	%p22, -1;
$L__BB7_9:
	bar.sync 	0;
	@%p7 bra 	$L__BB7_11;
	ld.global.f32 	%f20, [%rd2];
	ld.global.f32 	%f21, [%rd3+4];
	add.f32 	%f22, %f20, %f21;
	ld.global.f32 	%f23, [%rd3];
	fma.rn.f32 	%f24, %f22, 0f3F620676, %f23;
	st.global.f32 	[%rd3], %f24;
$L__BB7_11:
	setp.ne.s32 	%p17, %r1, %r2;
	@%p17 bra 	$L__BB7_13;
	ld.global.f32 	%f25, [%rd4+-8];
	ld.global.f32 	%f26, [%rd5];
	fma.rn.f32 	%f27, %f25, 0f3FE20676, %f26;
	st.global.f32 	[%rd5], %f27;
$L__BB7_13:
	bar.sync 	0;
	@%p11 bra 	$L__BB7_15;
	ld.global.f32 	%f28, [%rd5+-4];
	ld.global.f32 	%f29, [%rd5+4];
	add.f32 	%f30, %f28, %f29;
	ld.global.f32 	%f31, [%rd5];
	fma.rn.f32 	%f32, %f30, 0f3EE31355, %f31;
	st.global.f32 	[%rd5], %f32;
$L__BB7_15:
	not.pred 	%p19, %p22;
	@%p19 bra 	$L__BB7_17;
	ld.global.f32 	%f33, [%rd1+4];
	ld.global.f32 	%f34, [%rd1];
	fma.rn.f32 	%f35, %f33, 0f3F631355, %f34;
	st.global.f32 	[%rd1], %f35;
$L__BB7_17:
	setp.eq.s32 	%p20, %r3, 0;
	bar.sync 	0;
	@%p20 bra 	$L__BB7_19;
	ld.global.f32 	%f36, [%rd5];
	mul.f32 	%f40, %f36, 0f3F5EAF70;
	bra.uni 	$L__BB7_20;
$L__BB7_19:
	ld.global.f32 	%f37, [%rd5];
	div.rn.f32 	%f40, %f37, 0f3F5EAF70;
$L__BB7_20:
	setp.ne.s32 	%p21, %r3, 0;
	st.global.f32 	[%rd5], %f40;
	bar.sync 	0;
	@%p21 bra 	$L__BB7_22;
	shr.s32 	%r19, %r1, 1;
	bra.uni 	$L__BB7_23;
$L__BB7_22:
	shr.u32 	%r13, %r7, 31;
	add.s32 	%r14, %r7, %r13;
	shr.s32 	%r15, %r14, 1;
	shr.u32 	%r16, %r1, 31;
	add.s32 	%r17, %r1, %r16;
	shr.s32 	%r18, %r17, 1;
	add.s32 	%r19, %r15, %r18;
$L__BB7_23:
	cvta.to.global.u64 	%rd12, %rd6;
	ld.global.f32 	%f38, [%rd5];
	mul.wide.s32 	%rd13, %r19, 4;
	add.s64 	%rd14, %rd12, %rd13;
	st.global.f32 	[%rd14], %f38;
	bar.sync 	0;
	add.s64 	%rd16, %rd12, %rd11;
	ld.global.f32 	%f39, [%rd16];
	st.global.f32 	[%rd5], %f39;
$L__BB7_24:
	ret;

}
	// .globl	_Z5iwt97PhPfS0_i
.visible .entry _Z5iwt97PhPfS0_i(
	.param .u64 .ptr .align 1 _Z5iwt97PhPfS0_i_param_0,
	.param .u64 .ptr .align 1 _Z5iwt97PhPfS0_i_param_1,
	.param .u64 .ptr .align 1 _Z5iwt97PhPfS0_i_param_2,
	.param .u32 _Z5iwt97PhPfS0_i_param_3
)
{
	.reg .pred 	%p<25>;
	.reg .b16 	%rs<6>;
	.reg .b32 	%r<15>;
	.reg .b32 	%f<43>;
	.reg .b64 	%rd<23>;

	ld.param.u64 	%rd7, [_Z5iwt97PhPfS0_i_param_0];
	ld.param.u64 	%rd8, [_Z5iwt97PhPfS0_i_param_1];
	ld.param.u64 	%rd9, [_Z5iwt97PhPfS0_i_param_2];
	ld.param.u32 	%r5, [_Z5iwt97PhPfS0_i_param_3];
	cvta.to.global.u64 	%rd1, %rd9;
	cvta.to.global.u64 	%rd2, %rd8;
	mov.u32 	%r6, %ntid.x;
	mov.u32 	%r7, %ctaid.x;
	mov.u32 	%r8, %tid.x;
	mad.lo.s32 	%r1, %r6, %r7, %r8;
	setp.ge.s32 	%p4, %r1, %r5;
	@%p4 bra 	$L__BB8_26;
	shr.u32 	%r9, %r5, 31;
	add.s32 	%r10, %r5, %r9;
	shr.s32 	%r2, %r10, 1;
	setp.ge.s32 	%p5, %r1, %r2;
	mul.wide.s32 	%rd10, %r1, 4;
	add.s64 	%rd3, %rd2, %rd10;
	@%p5 bra 	$L__BB8_3;
	ld.global.f32 	%f5, [%rd3];
	shl.b32 	%r11, %r1, 1;
	mul.wide.s32 	%rd11, %r11, 4;
	add.s64 	%rd12, %rd1, %rd11;
	st.global.f32 	[%rd12], %f5;
	mul.wide.s32 	%rd13, %r2, 4;
	add.s64 	%rd14, %rd3, %rd13;
	ld.global.f32 	%f6, [%rd14];
	st.global.f32 	[%rd12+4], %f6;
$L__BB8_3:
	bar.sync 	0;
	add.s64 	%rd16, %rd1, %rd10;
	ld.global.f32 	%f7, [%rd16];
	st.global.f32 	[%rd3], %f7;
	bar.sync 	0;
	and.b32  	%r3, %r1, 1;
	setp.eq.s32 	%p6, %r3, 0;
	@%p6 bra 	$L__BB8_5;
	ld.global.f32 	%f8, [%rd3];
	mul.f32 	%f42, %f8, 0f3F93263D;
	bra.uni 	$L__BB8_6;
$L__BB8_5:
	ld.global.f32 	%f9, [%rd3];
	div.rn.f32 	%f42, %f9, 0f3F93263D;
$L__BB8_6:
	setp.eq.s32 	%p7, %r3, 0;
	st.global.f32 	[%rd3], %f42;
	bar.sync 	0;
	setp.ne.s32 	%p8, %r1, 0;
	and.pred  	%p1, %p8, %p7;
	not.pred 	%p9, %p1;
	@%p9 bra 	$L__BB8_8;
	ld.global.f32 	%f13, [%rd3+-4];
	ld.global.f32 	%f14, [%rd3+4];
	add.f32 	%f15, %f13, %f14;
	ld.global.f32 	%f16, [%rd3];
	fma.rn.f32 	%f17, %f15, 0fBEE31355, %f16;
	st.global.f32 	[%rd3], %f17;
	mov.pred 	%p24, 0;
	bra.uni 	$L__BB8_10;
$L__BB8_8:
	setp.ne.s32 	%p11, %r1, 0;
	mov.pred 	%p24, 0;
	@%p11 bra 	$L__BB8_10;
	ld.global.f32 	%f10, [%rd2+4];
	ld.global.f32 	%f11, [%rd2];
	fma.rn.f32 	%f12, %f10, 0fBF631355, %f11;
	st.global.f32 	[%rd2], %f12;
	mov.pred 	%p24, -1;
$L__BB8_10:
	bar.sync 	0;
	and.b32  	%r12, %r1, -2147483647;
	setp.eq.s32 	%p14, %r12, 1;
	add.s32 	%r4, %r5, -1;
	setp.ne.s32 	%p15, %r1, %r4;
	and.pred  	%p3, %p14, %p15;
	add.s32 	%r13, %r1, -1;
	mul.wide.u32 	%rd17, %r13, 4;
	add.s64 	%rd4, %rd2, %rd17;
	mul.wide.u32 	%rd18, %r1, 4;
	add.s64 	%rd5, %rd2, %rd18;
	not.pred 	%p16, %p3;
	@%p16 bra 	$L__BB8_12;
	ld.global.f32 	%f18, [%rd4];
	ld.global.f32 	%f19, [%rd5+4];
	add.f32 	%f20, %f18, %f19;
	ld.global.f32 	%f21, [%rd5];
	fma.rn.f32 	%f22, %f20, 0fBF620676, %f21;
	st.global.f32 	[%rd5], %f22;
$L__BB8_12:
	setp.ne.s32 	%p17, %r1, %r4;
	mul.wide.s32 	%rd19, %r5, 4;
	add.s64 	%rd6, %rd2, %rd19;
	@%p17 bra 	$L__BB8_14;
	ld.global.f32 	%f23, [%rd6+-8];
	ld.global.f32 	%f24, [%rd3];
	fma.rn.f32 	%f25, %f23, 0fBFE20676, %f24;
	st.global.f32 	[%rd3], %f25;
$L__BB8_14:
	bar.sync 	0;
	@%p9 bra 	$L__BB8_16;
	ld.global.f32 	%f26, [%rd3+-4];
	ld.global.f32 	%f27, [%rd3+4];
	add.f32 	%f28, %f26, %f27;
	ld.global.f32 	%f29, [%rd3];
	fma.rn.f32 	%f30, %f28, 0f3D5901AE, %f29;
	st.global.f32 	[%rd3], %f30;
$L__BB8_16:
	not.pred 	%p19, %p24;
	@%p19 bra 	$L__BB8_18;
	ld.global.f32 	%f31, [%rd2+4];
	ld.global.f32 	%f32, [%rd2];
	fma.rn.f32 	%f33, %f31, 0f3DD901AE, %f32;
	st.global.f32 	[%rd2], %f33;
$L__BB8_18:
	bar.sync 	0;
	@%p16 bra 	$L__BB8_20;
	ld.global.f32 	%f34, [%rd4];
	ld.global.f32 	%f35, [%rd5+4];
	add.f32 	%f36, %f34, %f35;
	ld.global.f32 	%f37, [%rd5];
	fma.rn.f32 	%f38, %f36, 0f3FCB0673, %f37;
	st.global.f32 	[%rd5], %f38;
$L__BB8_20:
	setp.ne.s32 	%p21, %r1, %r4;
	@%p21 bra 	$L__BB8_22;
	ld.global.f32 	%f39, [%rd6+-8];
	ld.global.f32 	%f40, [%rd3];
	fma.rn.f32 	%f41, %f39, 0f404B0673, %f40;
	st.global.f32 	[%rd3], %f41;
$L__BB8_22:
	bar.sync 	0;
	ld.global.f32 	%f4, [%rd3];
	setp.gt.f32 	%p22, %f4, 0f437F0000;
	mov.b16 	%rs5, 255;
	@%p22 bra 	$L__BB8_25;
	setp.lt.f32 	%p23, %f4, 0f00000000;
	mov.b16 	%rs5, 0;
	@%p23 bra 	$L__BB8_25;
	cvt.rzi.u32.f32 	%r14, %f4;
	cvt.u16.u32 	%rs5, %r14;
$L__BB8_25:
	cvt.s64.s32 	%rd20, %r1;
	cvta.to.global.u64 	%rd21, %rd7;
	add.s64 	%rd22, %rd21, %rd20;
	st.global.u8 	[%rd22], %rs5;
$L__BB8_26:
	ret;

}
	// .globl	_Z5iwt97PfS_i
.visible .entry _Z5iwt97PfS_i(
	.param .u64 .ptr .align 1 _Z5iwt97PfS_i_param_0,
	.param .u64 .ptr .align 1 _Z5iwt97PfS_i_param_1,
	.param .u32 _Z5iwt97PfS_i_param_2
)
{
	.reg .pred 	%p<23>;
	.reg .b32 	%r<14>;
	.reg .b32 	%f<42>;
	.reg .b64 	%rd<19>;

	ld.param.u64 	%rd7, [_Z5iwt97PfS_i_param_0];
	ld.param.u64 	%rd8, [_Z5iwt97PfS_i_param_1];
	ld.param.u32 	%r5, [_Z5iwt97PfS_i_param_2];
	cvta.to.global.u64 	%rd1, %rd8;
	cvta.to.global.u64 	%rd2, %rd7;
	mov.u32 	%r6, %ntid.x;
	mov.u32 	%r7, %ctaid.x;
	mov.u32 	%r8, %tid.x;
	mad.lo.s32 	%r1, %r6, %r7, %r8;
	setp.ge.s32 	%p4, %r1, %r5;
	@%p4 bra 	$L__BB9_22;
	shr.u32 	%r9, %r5, 31;
	add.s32 	%r10, %r5, %r9;
	shr.s32 	%r2, %r10, 1;
	setp.ge.s32 	%p5, %r1, %r2;
	mul.wide.s32 	%rd9, %r1, 4;
	add.s64 	%rd3, %rd2, %rd9;
	@%p5 bra 	$L__BB9_3;
	ld.global.f32 	%f4, [%rd3];
	shl.b32 	%r11, %r1, 1;
	mul.wide.s32 	%rd10, %r11, 4;
	add.s64 	%rd11, %rd1, %rd10;
	st.global.f32 	[%rd11], %f4;
	mul.wide.s32 	%rd12, %r2, 4;
	add.s64 	%rd13, %rd3, %rd12;
	ld.global.f32 	%f5, [%rd13];
	st.global.f32 	[%rd11+4], %f5;
$L__BB9_3:
	bar.sync 	0;
	add.s64 	%rd15, %rd1, %rd9;
	ld.global.f32 	%f6, [%rd15];
	st.global.f32 	[%rd3], %f6;
	bar.sync 	0;
	and.b32  	%r3, %r1, 1;
	setp.eq.s32 	%p6, %r3, 0;
	@%p6 bra 	$L__BB9_5;
	ld.global.f32 	%f7, [%rd3];
	mul.f32 	%f41, %f7, 0f3F93263D;
	bra.uni 	$L__BB9_6;
$L__BB9_5:
	ld.global.f32 	%f8, [%rd3];
	div.rn.f32 	%f41, %f8, 0f3F93263D;
$L__BB9_6:
	setp.eq.s32 	%p7, %r3, 0;
	st.global.f32 	[%rd3], %f41;
	bar.sync 	0;
	setp.ne.s32 	%p8, %r1, 0;
	and.pred  	%p1, %p8, %p7;
	not.pred 	%p9, %p1;
	@%p9 bra 	$L__BB9_8;
	ld.global.f32 	%f12, [%rd3+-4];
	ld.global.f32 	%f13, [%rd3+4];
	add.f32 	%f14, %f12, %f13;
	ld.global.f32 	%f15, [%rd3];
	fma.rn.f32 	%f16, %f14, 0fBEE31355, %f15;
	st.global.f32 	[%rd3], %f16;
	mov.pred 	%p22, 0;
	bra.uni 	$L__BB9_10;
$L__BB9_8:
	setp.ne.s32 	%p11, %r1, 0;
	mov.pred 	%p22, 0;
	@%p11 bra 	$L__BB9_10;
	ld.global.f32 	%f9, [%rd2+4];
	ld.global.f32 	%f10, [%rd2];
	fma.rn.f32 	%f11, %f9, 0fBF631355, %f10;
	st.global.f32 	[%rd2], %f11;
	mov.pred 	%p22, -1;
$L__BB9_10:
	bar.sync 	0;
	and.b32  	%r12, %r1, -2147483647;
	setp.eq.s32 	%p14, %r12, 1;
	add.s32 	%r4, %r5, -1;
	setp.ne.s32 	%p15, %r1, %r4;
	and.pred  	%p3, %p14, %p15;
	add.s32 	%r13, %r1, -1;
	mul.wide.u32 	%rd16, %r13, 4;
	add.s64 	%rd4, %rd2, %rd16;
	mul.wide.u32 	%rd17, %r1, 4;
	add.s64 	%rd5, %rd2, %rd17;
	not.pred 	%p16, %p3;
	@%p16 bra 	$L__BB9_12;
	ld.global.f32 	%f17, [%rd4];
	ld.global.f32 	%f18, [%rd5+4];
	add.f32 	%f19, %f17, %f18;
	ld.global.f32 	%f20, [%rd5];
	fma.rn.f32 	%f21, %f19, 0fBF620676, %f20;
	st.global.f32 	[%rd5], %f21;
$L__BB9_12:
	setp.ne.s32 	%p17, %r1, %r4;
	mul.wide.s32 	%rd18, %r5, 4;
	add.s64 	%rd6, %rd2, %rd18;
	@%p17 bra 	$L__BB9_14;
	ld.global.f32 	%f22, [%rd6+-8];
	ld.global.f32 	%f23, [%rd3];
	fma.rn.f32 	%f24, %f22, 0fBFE20676, %f23;
	st.global.f32 	[%rd3], %f24;
$L__BB9_14:
	bar.sync 	0;
	@%p9 bra 	$L__BB9_16;
	ld.global.f32 	%f25, [%rd3+-4];
	ld.global.f32 	%f26, [%rd3+4];
	add.f32 	%f27, %f25, %f26;
	ld.global.f32 	%f28, [%rd3];
	fma.rn.f32 	%f29, %f27, 0f3D5901AE, %f28;
	st.global.f32 	[%rd3], %f29;
$L__BB9_16:
	not.pred 	%p19, %p22;
	@%p19 bra 	$L__BB9_18;
	ld.global.f32 	%f30, [%rd2+4];
	ld.global.f32 	%f31, [%rd2];
	fma.rn.f32 	%f32, %f30, 0f3DD901AE, %f31;
	st.global.f32 	[%rd2], %f32;
$L__BB9_18:
	bar.sync 	0;
	@%p16 bra 	$L__BB9_20;
	ld.global.f32 	%f33, [%rd4];
	ld.global.f32 	%f34, [%rd5+4];
	add.f32 	%f35, %f33, %f34;
	ld.global.f32 	%f36, [%rd5];
	fma.rn.f32 	%f37, %f35, 0f3FCB0673, %f36;
	st.global.f32 	[%rd5], %f37;
$L__BB9_20:
	setp.ne.s32 	%p21, %r1, %r4;
	@%p21 bra 	$L__BB9_22;
	ld.global.f32 	%f38, [%rd6+-8];
	ld.global.f32 	%f39, [%rd3];
	fma.rn.f32 	%f40, %f38, 0f404B0673, %f39;
	st.global.f32 	[%rd3], %f40;
$L__BB9_22:
	ret;

}
	// .globl	_Z9transposePfS_ii
.visible .entry _Z9transposePfS_ii(
	.param .u64 .ptr .align 1 _Z9transposePfS_ii_param_0,
	.param .u64 .ptr .align 1 _Z9transposePfS_ii_param_1,
	.param .u32 _Z9transposePfS_ii_param_2,
	.param .u32 _Z9transposePfS_ii_param_3
)
{
	.reg .pred 	%p<7>;
	.reg .b32 	%r<25>;
	.reg .b32 	%f<3>;
	.reg .b64 	%rd<9>;
	// demoted variable
	.shared .align 4 .b8 _ZZ9transposePfS_iiE5block[1088];
	ld.param.u64 	%rd1, [_Z9transposePfS_ii_param_0];
	ld.param.u64 	%rd2, [_Z9transposePfS_ii_param_1];
	ld.param.u32 	%r9, [_Z9transposePfS_ii_param_2];
	ld.param.u32 	%r11, [_Z9transposePfS_ii_param_3];
	mov.u32 	%r12, %ctaid.x;
	shl.b32 	%r1, %r12, 4;
	mov.u32 	%r2, %tid.x;
	add.s32 	%r3, %r1, %r2;
	mov.u32 	%r13, %ctaid.y;
	shl.b32 	%r4, %r13, 4;
	mov.u32 	%r5, %tid.y;
	add.s32 	%r14, %r4, %r5;
	setp.ge.u32 	%p1, %r3, %r9;
	setp.ge.u32 	%p2, %r14, %r11;
	or.pred  	%p3, %p1, %p2;
	@%p3 bra 	$L__BB10_2;
	cvta.to.global.u64 	%rd3, %rd2;
	mad.lo.s32 	%r15, %r9, %r14, %r3;
	mul.wide.u32 	%rd4, %r15, 4;
	add.s64 	%rd5, %rd3, %rd4;
	ld.global.f32 	%f1, [%rd5];
	mov.u32 	%r16, _ZZ9transposePfS_iiE5block;
	mad.lo.s32 	%r17, %r5, 68, %r16;
	shl.b32 	%r18, %r2, 2;
	add.s32 	%r19, %r17, %r18;
	st.shared.f32 	[%r19], %f1;
$L__BB10_2:
	bar.sync 	0;
	add.s32 	%r7, %r4, %r2;
	add.s32 	%r8, %r1, %r5;
	setp.ge.u32 	%p4, %r7, %r11;
	setp.ge.u32 	%p5, %r8, %r9;
	or.pred  	%p6, %p5, %p4;
	@%p6 bra 	$L__BB10_4;
	mad.lo.s32 	%r20, %r11, %r8, %r7;
	mov.u32 	%r21, _ZZ9transposePfS_iiE5block;
	mad.lo.s32 	%r22, %r2, 68, %r21;
	shl.b32 	%r23, %r5, 2;
	add.s32 	%r24, %r22, %r23;
	ld.shared.f32 	%f2, [%r24];
	cvta.to.global.u64 	%rd6, %rd1;
	mul.wide.u32 	%rd7, %r20, 4;
	add.s64 	%rd8, %rd6, %rd7;
	st.global.f32 	[%rd8], %f2;
$L__BB10_4:
	ret;

}


// ===== COMPILED SASS (sm_100) =====

	.target	sm_100

	.elftype	@"ET_EXEC"


//--------------------- .note.nv.tkinfo           --------------------------
	.section	.note.nv.tkinfo,"",@"SHT_NOTE"
	.sectionflags	@"SHF_NOTE_NV_TKINFO"
	.tkinfo
        /*0018*/ 	.word	0x00000002
        /*0030*/ 	.string	""
        /*0030*/ 	.string	"ptxas"
        /*0030*/ 	.string	"Cuda compilation tools, release 13.0, V13.0.88"
        /*0030*/ 	.string	"Build cuda_13.0.r13.0/compiler.36424714_0"
        /*0030*/ 	.string	"-arch sm_100 -m 64 "



//--------------------- .note.nv.cuinfo           --------------------------
	.section	.note.nv.cuinfo,"",@"SHT_NOTE"
	.sectionflags	@"SHF_NOTE_NV_CUINFO"
        /*0018*/ 	.short	0x0002
        /*001a*/ 	.short	0x0064
        /*001c*/ 	.short	0x0082
	.zero		2


//--------------------- .nv.info                  --------------------------
	.section	.nv.info,"",@"SHT_CUDA_INFO"
	.align	4


	//----- nvinfo : EIATTR_REGCOUNT
	.align		4
        /*0000*/ 	.byte	0x04, 0x2f
        /*0002*/ 	.short	(.L_1 - .L_0)
	.align		4
.L_0:
        /*0004*/ 	.word	index@(_Z8setToValPhii)
        /*0008*/ 	.word	0x00000008


	//----- nvinfo : EIATTR_FRAME_SIZE
	.align		4
.L_1:
        /*000c*/ 	.byte	0x04, 0x11
        /*000e*/ 	.short	(.L_3 - .L_2)
	.align		4
.L_2:
        /*0010*/ 	.word	index@(_Z8setToValPhii)
        /*0014*/ 	.word	0x00000000


	//----- nvinfo : EIATTR_REGCOUNT
	.align		4
.L_3:
        /*0018*/ 	.byte	0x04, 0x2f
        /*001a*/ 	.short	(.L_5 - .L_4)
	.align		4
.L_4:
        /*001c*/ 	.word	index@(_Z7conv3x3PhS_iiPf)
        /*0020*/ 	.word	0x00000020


	//----- nvinfo : EIATTR_FRAME_SIZE
	.align		4
.L_5:
        /*0024*/ 	.byte	0x04, 0x11
        /*0026*/ 	.short	(.L_7 - .L_6)
	.align		4
.L_6:
        /*0028*/ 	.word	index@(_Z7conv3x3PhS_iiPf)
        /*002c*/ 	.word	0x00000000


	//----- nvinfo : EIATTR_REGCOUNT
	.align		4
.L_7:
        /*0030*/ 	.byte	0x04, 0x2f
        /*0032*/ 	.short	(.L_9 - .L_8)
	.align		4
.L_8:
        /*0034*/ 	.word	index@(_Z8quantizePfifi)
        /*0038*/ 	.word	0x00000011


	//----- nvinfo : EIATTR_FRAME_SIZE
	.align		4
.L_9:
        /*003c*/ 	.byte	0x04, 0x11
        /*003e*/ 	.short	(.L_11 - .L_10)
	.align		4
.L_10:
        /*0040*/ 	.word	index@($__internal_4_$__cuda_sm3x_div_rn_noftz_f32_slowpath)
        /*0044*/ 	.word	0x00000000


	//----- nvinfo : EIATTR_FRAME_SIZE
	.align		4
.L_11:
        /*0048*/ 	.byte	0x04, 0x11
        /*004a*/ 	.short	(.L_13 - .L_12)
	.align		4
.L_12:
        /*004c*/ 	.word	index@(_Z8quantizePfifi)
        /*0050*/ 	.word	0x00000000


	//----- nvinfo : EIATTR_REGCOUNT
	.align		4
.L_13:
        /*0054*/ 	.byte	0x04, 0x2f
        /*0056*/ 	.short	(.L_15 - .L_14)
	.align		4
.L_14:
        /*0058*/ 	.word	index@(_Z8brightenPhS_iif)
        /*005c*/ 	.word	0x00000009


	//----- nvinfo : EIATTR_FRAME_SIZE
	.align		4
.L_15:
        /*0060*/ 	.byte	0x04, 0x11
        /*0062*/ 	.short	(.L_17 - .L_16)
	.align		4
.L_16:
        /*0064*/ 	.word	index@(_Z8brightenPhS_iif)
        /*0068*/ 	.word	0x00000000


	//----- nvinfo : EIATTR_REGCOUNT
	.align		4
.L_17:
        /*006c*/ 	.byte	0x04, 0x2f
        /*006e*/ 	.short	(.L_19 - .L_18)
	.align		4
.L_18:
        /*0070*/ 	.word	index@(_Z9greyscalePhS_ii)
        /*0074*/ 	.word	0x0000000f


	//----- nvinfo : EIATTR_FRAME_SIZE
	.align		4
.L_19:
        /*0078*/ 	.byte	0x04, 0x11
        /*007a*/ 	.short	(.L_21 - .L_20)
	.align		4
.L_20:
        /*007c*/ 	.word	index@(_Z9greyscalePhS_ii)
        /*0080*/ 	.word	0x00000000


	//----- nvinfo : EIATTR_REGCOUNT
	.align		4
.L_21:
        /*0084*/ 	.byte	0x04, 0x2f
        /*0086*/ 	.short	(.L_23 - .L_22)
	.align		4
.L_22:
        /*0088*/ 	.word	index@(_Z8saturatePhS_iif)
        /*008c*/ 	.word	0x00000010


	//----- nvinfo : EIATTR_FRAME_SIZE
	.align		4
.L_23:
        /*0090*/ 	.byte	0x04, 0x11
        /*0092*/ 	.short	(.L_25 - .L_24)
	.align		4
.L_24:
        /*0094*/ 	.word	index@(_Z8saturatePhS_iif)
        /*0098*/ 	.word	0x00000000


	//----- nvinfo : EIATTR_REGCOUNT
	.align		4
.L_25:
        /*009c*/ 	.byte	0x04, 0x2f
        /*009e*/ 	.short	(.L_27 - .L_26)
	.align		4
.L_26:
        /*00a0*/ 	.word	index@(_Z5fwt97PfPhS_i)
        /*00a4*/ 	.word	0x00000011


	//----- nvinfo : EIATTR_FRAME_SIZE
	.align		4
.L_27:
        /*00a8*/ 	.byte	0x04, 0x11
        /*00aa*/ 	.short	(.L_29 - .L_28)
	.align		4
.L_28:
        /*00ac*/ 	.word	index@($__internal_3_$__cuda_sm3x_div_rn_noftz_f32_slowpath)
        /*00b0*/ 	.word	0x00000000


	//----- nvinfo : EIATTR_FRAME_SIZE
	.align		4
.L_29:
        /*00b4*/ 	.byte	0x04, 0x11
        /*00b6*/ 	.short	(.L_31 - .L_30)
	.align		4
.L_30:
        /*00b8*/ 	.word	index@(_Z5fwt97PfPhS_i)
        /*00bc*/ 	.word	0x00000000


	//----- nvinfo : EIATTR_REGCOUNT
	.align		4
.L_31:
        /*00c0*/ 	.byte	0x04, 0x2f
        /*00c2*/ 	.short	(.L_33 - .L_32)
	.align		4
.L_32:
        /*00c4*/ 	.word	index@(_Z5fwt97PfS_i)
        /*00c8*/ 	.word	0x00000014


	//----- nvinfo : EIATTR_FRAME_SIZE
	.align		4
.L_33:
        /*00cc*/ 	.byte	0x04, 0x11
        /*00ce*/ 	.short	(.L_35 - .L_34)
	.align		4
.L_34:
        /*00d0*/ 	.word	index@($__internal_2_$__cuda_sm3x_div_rn_noftz_f32_slowpath)
        /*00d4*/ 	.word	0x00000000


	//----- nvinfo : EIATTR_FRAME_SIZE
	.align		4
.L_35:
        /*00d8*/ 	.byte	0x04, 0x11
        /*00da*/ 	.short	(.L_37 - .L_36)
	.align		4
.L_36:
        /*00dc*/ 	.word	index@(_Z5fwt97PfS_i)
        /*00e0*/ 	.word	0x00000000


	//----- nvinfo : EIATTR_REGCOUNT
	.align		4
.L_37:
        /*00e4*/ 	.byte	0x04, 0x2f
        /*00e6*/ 	.short	(.L_39 - .L_38)
	.align		4
.L_38:
        /*00e8*/ 	.word	index@(_Z5iwt97PhPfS0_i)
        /*00ec*/ 	.word	0x00000010


	//----- nvinfo : EIATTR_FRAME_SIZE
	.align		4
.L_39:
        /*00f0*/ 	.byte	0x04, 0x11
        /*00f2*/ 	.short	(.L_41 - .L_40)
	.align		4
.L_40:
        /*00f4*/ 	.word	index@($__internal_1_$__cuda_sm3x_div_rn_noftz_f32_slowpath)
        /*00f8*/ 	.word	0x00000000


	//----- nvinfo : EIATTR_FRAME_SIZE
	.align		4
.L_41:
        /*00fc*/ 	.byte	0x04, 0x11
        /*00fe*/ 	.short	(.L_43 - .L_42)
	.align		4
.L_42:
        /*0100*/ 	.word	index@(_Z5iwt97PhPfS0_i)
        /*0104*/ 	.word	0x00000000


	//----- nvinfo : EIATTR_REGCOUNT
	.align		4
.L_43:
        /*0108*/ 	.byte	0x04, 0x2f
        /*010a*/ 	.short	(.L_45 - .L_44)
	.align		4
.L_44:
        /*010c*/ 	.word	index@(_Z5iwt97PfS_i)
        /*0110*/ 	.word	0x00000010


	//----- nvinfo : EIATTR_FRAME_SIZE
	.align		4
.L_45:
        /*0114*/ 	.byte	0x04, 0x11
        /*0116*/ 	.short	(.L_47 - .L_46)
	.align		4
.L_46:
        /*0118*/ 	.word	index@($__internal_0_$__cuda_sm3x_div_rn_noftz_f32_slowpath)
        /*011c*/ 	.word	0x00000000


	//----- nvinfo : EIATTR_FRAME_SIZE
	.align		4
.L_47:
        /*0120*/ 	.byte	0x04, 0x11
        /*0122*/ 	.short	(.L_49 - .L_48)
	.align		4
.L_48:
        /*0124*/ 	.word	index@(_Z5iwt97PfS_i)
        /*0128*/ 	.word	0x00000000


	//----- nvinfo : EIATTR_REGCOUNT
	.align		4
.L_49:
        /*012c*/ 	.byte	0x04, 0x2f
        /*012e*/ 	.short	(.L_51 - .L_50)
	.align		4
.L_50:
        /*0130*/ 	.word	index@(_Z9transposePfS_ii)
        /*0134*/ 	.word	0x0000000c


	//----- nvinfo : EIATTR_FRAME_SIZE
	.align		4
.L_51:
        /*0138*/ 	.byte	0x04, 0x11
        /*013a*/ 	.short	(.L_53 - .L_52)
	.align		4
.L_52:
        /*013c*/ 	.word	index@(_Z9transposePfS_ii)
        /*0140*/ 	.word	0x00000000


	//----- nvinfo : EIATTR_MIN_STACK_SIZE
	.align		4
.L_53:
        /*0144*/ 	.byte	0x04, 0x12
        /*0146*/ 	.short	(.L_55 - .L_54)
	.align		4
.L_54:
        /*0148*/ 	.word	index@(_Z9transposePfS_ii)
        /*014c*/ 	.word	0x00000000


	//----- nvinfo : EIATTR_MIN_STACK_SIZE
	.align		4
.L_55:
        /*0150*/ 	.byte	0x04, 0x12
        /*0152*/ 	.short	(.L_57 - .L_56)
	.align		4
.L_56:
        /*0154*/ 	.word	index@(_Z5iwt97PfS_i)
        /*0158*/ 	.word	0x00000000


	//----- nvinfo : EIATTR_MIN_STACK_SIZE
	.align		4
.L_57:
        /*015c*/ 	.byte	0x04, 0x12
        /*015e*/ 	.short	(.L_59 - .L_58)
	.align		4
.L_58:
        /*0160*/ 	.word	index@(_Z5iwt97PhPfS0_i)
        /*0164*/ 	.word	0x00000000


	//----- nvinfo : EIATTR_MIN_STACK_SIZE
	.align		4
.L_59:
        /*0168*/ 	.byte	0x04, 0x12
        /*016a*/ 	.short	(.L_61 - .L_60)
	.align		4
.L_60:
        /*016c*/ 	.word	index@(_Z5fwt97PfS_i)
        /*0170*/ 	.word	0x00000000


	//----- nvinfo : EIATTR_MIN_STACK_SIZE
	.align		4
.L_61:
        /*0174*/ 	.byte	0x04, 0x12
        /*0176*/ 	.short	(.L_63 - .L_62)
	.align		4
.L_62:
        /*0178*/ 	.word	index@(_Z5fwt97PfPhS_i)
        /*017c*/ 	.word	0x00000000


	//----- nvinfo : EIATTR_MIN_STACK_SIZE
	.align		4
.L_63:
        /*0180*/ 	.byte	0x04, 0x12
        /*0182*/ 	.short	(.L_65 - .L_64)
	.align		4
.L_64:
        /*0184*/ 	.word	index@(_Z8saturatePhS_iif)
        /*0188*/ 	.word	0x00000000


	//----- nvinfo : EIATTR_MIN_STACK_SIZE
	.align		4
.L_65:
        /*018c*/ 	.byte	0x04, 0x12
        /*018e*/ 	.short	(.L_67 - .L_66)
	.align		4
.L_66:
        /*0190*/ 	.word	index@(_Z9greyscalePhS_ii)
        /*0194*/ 	.word	0x00000000


	//----- nvinfo : EIATTR_MIN_STACK_SIZE
	.align		4
.L_67:
        /*0198*/ 	.byte	0x04, 0x12
        /*019a*/ 	.short	(.L_69 - .L_68)
	.align		4
.L_68:
        /*019c*/ 	.word	index@(_Z8brightenPhS_iif)
        /*01a0*/ 	.word	0x00000000


	//----- nvinfo : EIATTR_MIN_STACK_SIZE
	.align		4
.L_69:
        /*01a4*/ 	.byte	0x04, 0x12
        /*01a6*/ 	.short	(.L_71 - .L_70)
	.align		4
.L_70:
        /*01a8*/ 	.word	index@(_Z8quantizePfifi)
        /*01ac*/ 	.word	0x00000000


	//----- nvinfo : EIATTR_MIN_STACK_SIZE
	.align		4
.L_71:
        /*01b0*/ 	.byte	0x04, 0x12
        /*01b2*/ 	.short	(.L_73 - .L_72)
	.align		4
.L_72:
        /*01b4*/ 	.word	index@(_Z7conv3x3PhS_iiPf)
        /*01b8*/ 	.word	0x00000000


	//----- nvinfo : EIATTR_MIN_STACK_SIZE
	.align		4
.L_73:
        /*01bc*/ 	.byte	0x04, 0x12
        /*01be*/ 	.short	(.L_75 - .L_74)
	.align		4
.L_74:
        /*01c0*/ 	.word	index@(_Z8setToValPhii)
        /*01c4*/ 	.word	0x00000000
.L_75:


//--------------------- .nv.compat                --------------------------
	.section	.nv.compat,"",@"SHT_CUDA_COMPAT_INFO"
	.align	4
        /*0000*/ 	.byte	0x02, 0x09, 0x00, 0x00, 0x02, 0x02, 0x01, 0x00, 0x02, 0x05, 0x05, 0x00, 0x03, 0x07, 0x01, 0x01
        /*0010*/ 	.byte	0x02, 0x03, 0x00, 0x00, 0x02, 0x06, 0x01, 0x00, 0x04, 0x0b, 0x08, 0x00, 0x01, 0x00, 0x00, 0x00
        /*0020*/ 	.byte	0x00, 0x00, 0x00, 0x00


//--------------------- .nv.info._Z9transposePfS_ii --------------------------
	.section	.nv.info._Z9transposePfS_ii,"",@"SHT_CUDA_INFO"
	.sectionflags	@""
	.align	4


	//----- nvinfo : EIATTR_CUDA_API_VERSION
	.align		4
        /*0000*/ 	.byte	0x04, 0x37
        /*0002*/ 	.short	(.L_77 - .L_76)
.L_76:
        /*0004*/ 	.word	0x00000082


	//----- nvinfo : EIATTR_KPARAM_INFO
	.align		4
.L_77:
        /*0008*/ 	.byte	0x04, 0x17
        /*000a*/ 	.short	(.L_79 - .L_78)
.L_78:
        /*000c*/ 	.word	0x00000000
        /*0010*/ 	.short	0x0003
        /*0012*/ 	.short	0x0014
        /*0014*/ 	.byte	0x00, 0xf0, 0x11, 0x00


	//----- nvinfo : EIATTR_KPARAM_INFO
	.align		4
.L_79:
        /*0018*/ 	.byte	0x04, 0x17
        /*001a*/ 	.short	(.L_81 - .L_80)
.L_80:
        /*001c*/ 	.word	0x00000000
        /*0020*/ 	.short	0x0002
        /*0022*/ 	.short	0x0010
        /*0024*/ 	.byte	0x00, 0xf0, 0x11, 0x00


	//----- nvinfo : EIATTR_KPARAM_INFO
	.align		4
.L_81:
        /*0028*/ 	.byte	0x04, 0x17
        /*002a*/ 	.short	(.L_83 - .L_82)
.L_82:
        /*002c*/ 	.word	0x00000000
        /*0030*/ 	.short	0x0001
        /*0032*/ 	.short	0x0008
        /*0034*/ 	.byte	0x00, 0xf5, 0x21, 0x00


	//----- nvinfo : EIATTR_KPARAM_INFO
	.align		4
.L_83:
        /*0038*/ 	.byte	0x04, 0x17
        /*003a*/ 	.short	(.L_85 - .L_84)
.L_84:
        /*003c*/ 	.word	0x00000000
        /*0040*/ 	.short	0x0000
        /*0042*/ 	.short	0x0000
        /*0044*/ 	.byte	0x00, 0xf5, 0x21, 0x00


	//----- nvinfo : EIATTR_SPARSE_MMA_MASK
	.align		4
.L_85:
        /*0048*/ 	.byte	0x03, 0x50
        /*004a*/ 	.short	0x0000


	//----- nvinfo : EIATTR_MAXREG_COUNT
	.align		4
        /*004c*/ 	.byte	0x03, 0x1b
        /*004e*/ 	.short	0x00ff


	//----- nvinfo : EIATTR_NUM_BARRIERS
	.align		4
        /*0050*/ 	.byte	0x02, 0x4c
        /*0052*/ 	.byte	0x01
	.zero		1


	//----- nvinfo : EIATTR_MERCURY_ISA_VERSION
	.align		4
        /*0054*/ 	.byte	0x03, 0x5f
        /*0056*/ 	.short	0x0101


	//----- nvinfo : EIATTR_VRC_CTA_INIT_COUNT
	.align		4
        /*0058*/ 	.byte	0x02, 0x4a
	.zero		1
	.zero		1


	//----- nvinfo : EIATTR_EXIT_INSTR_OFFSETS
	.align		4
        /*005c*/ 	.byte	0x04, 0x1c
        /*005e*/ 	.short	(.L_87 - .L_86)


	//   ....[0]....
.L_86:
        /*0060*/ 	.word	0x000001a0


	//   ....[1]....
        /*0064*/ 	.word	0x00000250


	//----- nvinfo : EIATTR_CBANK_PARAM_SIZE
	.align		4
.L_87:
        /*0068*/ 	.byte	0x03, 0x19
        /*006a*/ 	.short	0x0018


	//----- nvinfo : EIATTR_PARAM_CBANK
	.align		4
        /*006c*/ 	.byte	0x04, 0x0a
        /*006e*/ 	.short	(.L_89 - .L_88)
	.align		4
.L_88:
        /*0070*/ 	.word	index@(.nv.constant0._Z9transposePfS_ii)
        /*0074*/ 	.short	0x0380
        /*0076*/ 	.short	0x0018


	//----- nvinfo : EIATTR_SW_WAR
	.align		4
.L_89:
        /*0078*/ 	.byte	0x04, 0x36
        /*007a*/ 	.short	(.L_91 - .L_90)
.L_90:
        /*007c*/ 	.word	0x00000008
.L_91:


//--------------------- .nv.info._Z5iwt97PfS_i    --------------------------
	.section	.nv.info._Z5iwt97PfS_i,"",@"SHT_CUDA_INFO"
	.sectionflags	@""
	.align	4


	//----- nvinfo : EIATTR_CUDA_API_VERSION
	.align		4
        /*0000*/ 	.byte	0x04, 0x37
        /*0002*/ 	.short	(.L_93 - .L_92)
.L_92:
        /*0004*/ 	.word	0x00000082


	//----- nvinfo : EIATTR_KPARAM_INFO
	.align		4
.L_93:
        /*0008*/ 	.byte	0x04, 0x17
        /*000a*/ 	.short	(.L_95 - .L_94)
.L_94:
        /*000c*/ 	.word	0x00000000
        /*0010*/ 	.short	0x0002
        /*0012*/ 	.short	0x0010
        /*0014*/ 	.byte	0x00, 0xf0, 0x11, 0x00


	//----- nvinfo : EIATTR_KPARAM_INFO
	.align		4
.L_95:
        /*0018*/ 	.byte	0x04, 0x17
        /*001a*/ 	.short	(.L_97 - .L_96)
.L_96:
        /*001c*/ 	.word	0x00000000
        /*0020*/ 	.short	0x0001
        /*0022*/ 	.short	0x0008
        /*0024*/ 	.byte	0x00, 0xf5, 0x21, 0x00


	//----- nvinfo : EIATTR_KPARAM_INFO
	.align		4
.L_97:
        /*0028*/ 	.byte	0x04, 0x17
        /*002a*/ 	.short	(.L_99 - .L_98)
.L_98:
        /*002c*/ 	.word	0x00000000
        /*0030*/ 	.short	0x0000
        /*0032*/ 	.short	0x0000
        /*0034*/ 	.byte	0x00, 0xf5, 0x21, 0x00


	//----- nvinfo : EIATTR_SPARSE_MMA_MASK
	.align		4
.L_99:
        /*0038*/ 	.byte	0x03, 0x50
        /*003a*/ 	.short	0x0000


	//----- nvinfo : EIATTR_MAXREG_COUNT
	.align		4
        /*003c*/ 	.byte	0x03, 0x1b
        /*003e*/ 	.short	0x00ff


	//----- nvinfo : EIATTR_NUM_BARRIERS
	.align		4
        /*0040*/ 	.byte	0x02, 0x4c
        /*0042*/ 	.byte	0x01
	.zero		1


	//----- nvinfo : EIATTR_MERCURY_ISA_VERSION
	.align		4
        /*0044*/ 	.byte	0x03, 0x5f
        /*0046*/ 	.short	0x0101


	//----- nvinfo : EIATTR_VRC_CTA_INIT_COUNT
	.align		4
        /*0048*/ 	.byte	0x02, 0x4a
	.zero		1
	.zero		1


	//----- nvinfo : EIATTR_EXIT_INSTR_OFFSETS
	.align		4
        /*004c*/ 	.byte	0x04, 0x1c
        /*004e*/ 	.short	(.L_101 - .L_100)


	//   ....[0]....
.L_100:
        /*0050*/ 	.word	0x00000070


	//   ....[1]....
        /*0054*/ 	.word	0x00000840


	//   ....[2]....
        /*0058*/ 	.word	0x00000890


	//----- nvinfo : EIATTR_CRS_STACK_SIZE
	.align		4
.L_101:
        /*005c*/ 	.byte	0x04, 0x1e
        /*005e*/ 	.short	(.L_103 - .L_102)
.L_102:
        /*0060*/ 	.word	0x00000000


	//----- nvinfo : EIATTR_CBANK_PARAM_SIZE
	.align		4
.L_103:
        /*0064*/ 	.byte	0x03, 0x19
        /*0066*/ 	.short	0x0014


	//----- nvinfo : EIATTR_PARAM_CBANK
	.align		4
        /*0068*/ 	.byte	0x04, 0x0a
        /*006a*/ 	.short	(.L_105 - .L_104)
	.align		4
.L_104:
        /*006c*/ 	.word	index@(.nv.constant0._Z5iwt97PfS_i)
        /*0070*/ 	.short	0x0380
        /*0072*/ 	.short	0x0014


	//----- nvinfo : EIATTR_SW_WAR
	.align		4
.L_105:
        /*0074*/ 	.byte	0x04, 0x36
        /*0076*/ 	.short	(.L_107 - .L_106)
.L_106:
        /*0078*/ 	.word	0x00000008
.L_107:


//--------------------- .nv.info._Z5iwt97PhPfS0_i --------------------------
	.section	.nv.info._Z5iwt97PhPfS0_i,"",@"SHT_CUDA_INFO"
	.sectionflags	@""
	.align	4


	//----- nvinfo : EIATTR_CUDA_API_VERSION
	.align		4
        /*0000*/ 	.byte	0x04, 0x37
        /*0002*/ 	.short	(.L_109 - .L_108)
.L_108:
        /*0004*/ 	.word	0x00000082


	//----- nvinfo : EIATTR_KPARAM_INFO
	.align		4
.L_109:
        /*0008*/ 	.byte	0x04, 0x17
        /*000a*/ 	.short	(.L_111 - .L_110)
.L_110:
        /*000c*/ 	.word	0x00000000
        /*0010*/ 	.short	0x0003
        /*0012*/ 	.short	0x0018
        /*0014*/ 	.byte	0x00, 0xf0, 0x11, 0x00


	//----- nvinfo : EIATTR_KPARAM_INFO
	.align		4
.L_111:
        /*0018*/ 	.byte	0x04, 0x17
        /*001a*/ 	.short	(.L_113 - .L_112)
.L_112:
        /*001c*/ 	.word	0x00000000
        /*0020*/ 	.short	0x0002
        /*0022*/ 	.short	0x0010
        /*0024*/ 	.byte	0x00, 0xf5, 0x21, 0x00


	//----- nvinfo : EIATTR_KPARAM_INFO
	.align		4
.L_113:
        /*0028*/ 	.byte	0x04, 0x17
        /*002a*/ 	.short	(.L_115 - .L_114)
.L_114:
        /*002c*/ 	.word	0x00000000
        /*0030*/ 	.short	0x0001
        /*0032*/ 	.short	0x0008
        /*0034*/ 	.byte	0x00, 0xf5, 0x21, 0x00


	//----- nvinfo : EIATTR_KPARAM_INFO
	.align		4
.L_115:
        /*0038*/ 	.byte	0x04, 0x17
        /*003a*/ 	.short	(.L_117 - .L_116)
.L_116:
        /*003c*/ 	.word	0x00000000
        /*0040*/ 	.short	0x0000
        /*0042*/ 	.short	0x0000
        /*0044*/ 	.byte	0x00, 0xf5, 0x21, 0x00


	//----- nvinfo : EIATTR_SPARSE_MMA_MASK
	.align		4
.L_117:
        /*0048*/ 	.byte	0x03, 0x50
        /*004a*/ 	.short	0x0000


	//----- nvinfo : EIATTR_MAXREG_COUNT
	.align		4
        /*004c*/ 	.byte	0x03, 0x1b
        /*004e*/ 	.short	0x00ff


	//----- nvinfo : EIATTR_NUM_BARRIERS
	.align		4
        /*0050*/ 	.byte	0x02, 0x4c
        /*0052*/ 	.byte	0x01
	.zero		1


	//----- nvinfo : EIATTR_MERCURY_ISA_VERSION
	.align		4
        /*0054*/ 	.byte	0x03, 0x5f
        /*0056*/ 	.short	0x0101


	//----- nvinfo : EIATTR_VRC_CTA_INIT_COUNT
	.align		4
        /*0058*/ 	.byte	0x02, 0x4a
	.zero		1
	.zero		1


	//----- nvinfo : EIATTR_EXIT_INSTR_OFFSETS
	.align		4
        /*005c*/ 	.byte	0x04, 0x1c
        /*005e*/ 	.short	(.L_119 - .L_118)


	//   ....[0]....
.L_118:
        /*0060*/ 	.word	0x00000070


	//   ....[1]....
        /*0064*/ 	.word	0x000009a0


	//----- nvinfo : EIATTR_CRS_STACK_SIZE
	.align		4
.L_119:
        /*0068*/ 	.byte	0x04, 0x1e
        /*006a*/ 	.short	(.L_121 - .L_120)
.L_120:
        /*006c*/ 	.word	0x00000000


	//----- nvinfo : EIATTR_CBANK_PARAM_SIZE
	.align		4
.L_121:
        /*0070*/ 	.byte	0x03, 0x19
        /*0072*/ 	.short	0x001c


	//----- nvinfo : EIATTR_PARAM_CBANK
	.align		4
        /*0074*/ 	.byte	0x04, 0x0a
        /*0076*/ 	.short	(.L_123 - .L_122)
	.align		4
.L_122:
        /*0078*/ 	.word	index@(.nv.constant0._Z5iwt97PhPfS0_i)
        /*007c*/ 	.short	0x0380
        /*007e*/ 	.short	0x001c


	//----- nvinfo : EIATTR_SW_WAR
	.align		4
.L_123:
        /*0080*/ 	.byte	0x04, 0x36
        /*0082*/ 	.short	(.L_125 - .L_124)
.L_124:
        /*0084*/ 	.word	0x00000008
.L_125:


//--------------------- .nv.info._Z5fwt97PfS_i    --------------------------
	.section	.nv.info._Z5fwt97PfS_i,"",@"SHT_CUDA_INFO"
	.sectionflags	@""
	.align	4


	//----- nvinfo : EIATTR_CUDA_API_VERSION
	.align		4
        /*0000*/ 	.byte	0x04, 0x37
        /*0002*/ 	.short	(.L_127 - .L_126)
.L_126:
        /*0004*/ 	.word	0x00000082


	//----- nvinfo : EIATTR_KPARAM_INFO
	.align		4
.L_127:
        /*0008*/ 	.byte	0x04, 0x17
        /*000a*/ 	.short	(.L_129 - .L_128)
.L_128:
        /*000c*/ 	.word	0x00000000
        /*0010*/ 	.short	0x0002
        /*0012*/ 	.short	0x0010
        /*0014*/ 	.byte	0x00, 0xf0, 0x11, 0x00


	//----- nvinfo : EIATTR_KPARAM_INFO
	.align		4
.L_129:
        /*0018*/ 	.byte	0x04, 0x17
        /*001a*/ 	.short	(.L_131 - .L_130)
.L_130:
        /*001c*/ 	.word	0x00000000
        /*0020*/ 	.short	0x0001
        /*0022*/ 	.short	0x0008
        /*0024*/ 	.byte	0x00, 0xf5, 0x21, 0x00


	//----- nvinfo : EIATTR_KPARAM_INFO
	.align		4
.L_131:
        /*0028*/ 	.byte	0x04, 0x17
        /*002a*/ 	.short	(.L_133 - .L_132)
.L_132:
        /*002c*/ 	.word	0x00000000
        /*0030*/ 	.short	0x0000
        /*0032*/ 	.short	0x0000
        /*0034*/ 	.byte	0x00, 0xf5, 0x21, 0x00


	//----- nvinfo : EIATTR_SPARSE_MMA_MASK
	.align		4
.L_133:
        /*0038*/ 	.byte	0x03, 0x50
        /*003a*/ 	.short	0x0000


	//----- nvinfo : EIATTR_MAXREG_COUNT
	.align		4
        /*003c*/ 	.byte	0x03, 0x1b
        /*003e*/ 	.short	0x00ff


	//----- nvinfo : EIATTR_NUM_BARRIERS
	.align		4
        /*0040*/ 	.byte	0x02, 0x4c
        /*0042*/ 	.byte	0x01
	.zero		1


	//----- nvinfo : EIATTR_MERCURY_ISA_VERSION
	.align		4
        /*0044*/ 	.byte	0x03, 0x5f
        /*0046*/ 	.short	0x0101


	//----- nvinfo : EIATTR_VRC_CTA_INIT_COUNT
	.align		4
        /*0048*/ 	.byte	0x02, 0x4a
	.zero		1
	.zero		1


	//----- nvinfo : EIATTR_EXIT_INSTR_OFFSETS
	.align		4
        /*004c*/ 	.byte	0x04, 0x1c
        /*004e*/ 	.short	(.L_135 - .L_134)


	//   ....[0]....
.L_134:
        /*0050*/ 	.word	0x00000070


	//   ....[1]....
        /*0054*/ 	.word	0x00000810


	//----- nvinfo : EIATTR_CRS_STACK_SIZE
	.align		4
.L_135:
        /*0058*/ 	.byte	0x04, 0x1e
        /*005a*/ 	.short	(.L_137 - .L_136)
.L_136:
        /*005c*/ 	.word	0x00000000


	//----- nvinfo : EIATTR_CBANK_PARAM_SIZE
	.align		4
.L_137:
        /*0060*/ 	.byte	0x03, 0x19
        /*0062*/ 	.short	0x0014


	//----- nvinfo : EIATTR_PARAM_CBANK
	.align		4
        /*0064*/ 	.byte	0x04, 0x0a
        /*0066*/ 	.short	(.L_139 - .L_138)
	.align		4
.L_138:
        /*0068*/ 	.word	index@(.nv.constant0._Z5fwt97PfS_i)
        /*006c*/ 	.short	0x0380
        /*006e*/ 	.short	0x0014


	//----- nvinfo : EIATTR_SW_WAR
	.align		4
.L_139:
        /*0070*/ 	.byte	0x04, 0x36
        /*0072*/ 	.short	(.L_141 - .L_140)
.L_140:
        /*0074*/ 	.word	0x00000008
.L_141:


//--------------------- .nv.info._Z5fwt97PfPhS_i  --------------------------
	.section	.nv.info._Z5fwt97PfPhS_i,"",@"SHT_CUDA_INFO"
	.sectionflags	@""
	.align	4


	//----- nvinfo : EIATTR_CUDA_API_VERSION
	.align		4
        /*0000*/ 	.byte	0x04, 0x37
        /*0002*/ 	.short	(.L_143 - .L_142)
.L_142:
        /*0004*/ 	.word	0x00000082


	//----- nvinfo : EIATTR_KPARAM_INFO
	.align		4
.L_143:
        /*0008*/ 	.byte	0x04, 0x17
        /*000a*/ 	.short	(.L_145 - .L_144)
.L_144:
        /*000c*/ 	.word	0x00000000
        /*0010*/ 	.short	0x0003
        /*0012*/ 	.short	0x0018
        /*0014*/ 	.byte	0x00, 0xf0, 0x11, 0x00


	//----- nvinfo : EIATTR_KPARAM_INFO
	.align		4
.L_145:
        /*0018*/ 	.byte	0x04, 0x17
        /*001a*/ 	.short	(.L_147 - .L_146)
.L_146:
        /*001c*/ 	.word	0x00000000
        /*0020*/ 	.short	0x0002
        /*0022*/ 	.short	0x0010
        /*0024*/ 	.byte	0x00, 0xf5, 0x21, 0x00


	//----- nvinfo : EIATTR_KPARAM_INFO
	.align		4
.L_147:
        /*0028*/ 	.byte	0x04, 0x17
        /*002a*/ 	.short	(.L_149 - .L_148)
.L_148:
        /*002c*/ 	.word	0x00000000
        /*0030*/ 	.short	0x0001
        /*0032*/ 	.short	0x0008
        /*0034*/ 	.byte	0x00, 0xf5, 0x21, 0x00


	//----- nvinfo : EIATTR_KPARAM_INFO
	.align		4
.L_149:
        /*0038*/ 	.byte	0x04, 0x17
        /*003a*/ 	.short	(.L_151 - .L_150)
.L_150:
        /*003c*/ 	.word	0x00000000
        /*0040*/ 	.short	0x0000
        /*0042*/ 	.short	0x0000
        /*0044*/ 	.byte	0x00, 0xf5, 0x21, 0x00


	//----- nvinfo : EIATTR_SPARSE_MMA_MASK
	.align		4
.L_151:
        /*0048*/ 	.byte	0x03, 0x50
        /*004a*/ 	.short	0x0000


	//----- nvinfo : EIATTR_MAXREG_COUNT
	.align		4
        /*004c*/ 	.byte	0x03, 0x1b
        /*004e*/ 	.short	0x00ff


	//----- nvinfo : EIATTR_NUM_BARRIERS
	.align		4
        /*0050*/ 	.byte	0x02, 0x4c
        /*0052*/ 	.byte	0x01
	.zero		1


	//----- nvinfo : EIATTR_MERCURY_ISA_VERSION
	.align		4
        /*0054*/ 	.byte	0x03, 0x5f
        /*0056*/ 	.short	0x0101


	//----- nvinfo : EIATTR_VRC_CTA_INIT_COUNT
	.align		4
        /*0058*/ 	.byte	0x02, 0x4a
	.zero		1
	.zero		1


	//----- nvinfo : EIATTR_EXIT_INSTR_OFFSETS
	.align		4
        /*005c*/ 	.byte	0x04, 0x1c
        /*005e*/ 	.short	(.L_153 - .L_152)


	//   ....[0]....
.L_152:
        /*0060*/ 	.word	0x00000070


	//   ....[1]....
        /*0064*/ 	.word	0x000008c0


	//----- nvinfo : EIATTR_CRS_STACK_SIZE
	.align		4
.L_153:
        /*0068*/ 	.byte	0x04, 0x1e
        /*006a*/ 	.short	(.L_155 - .L_154)
.L_154:
        /*006c*/ 	.word	0x00000000


	//----- nvinfo : EIATTR_CBANK_PARAM_SIZE
	.align		4
.L_155:
        /*0070*/ 	.byte	0x03, 0x19
        /*0072*/ 	.short	0x001c


	//----- nvinfo : EIATTR_PARAM_CBANK
	.align		4
        /*0074*/ 	.byte	0x04, 0x0a
        /*0076*/ 	.short	(.L_157 - .L_156)
	.align		4
.L_156:
        /*0078*/ 	.word	index@(.nv.constant0._Z5fwt97PfPhS_i)
        /*007c*/ 	.short	0x0380
        /*007e*/ 	.short	0x001c


	//----- nvinfo : EIATTR_SW_WAR
	.align		4
.L_157:
        /*0080*/ 	.byte	0x04, 0x36
        /*0082*/ 	.short	(.L_159 - .L_158)
.L_158:
        /*0084*/ 	.word	0x00000008
.L_159:


//--------------------- .nv.info._Z8saturatePhS_iif --------------------------
	.section	.nv.info._Z8saturatePhS_iif,"",@"SHT_CUDA_INFO"
	.sectionflags	@""
	.align	4


	//----- nvinfo : EIATTR_CUDA_API_VERSION
	.align		4
        /*0000*/ 	.byte	0x04, 0x37
        /*0002*/ 	.short	(.L_161 - .L_160)
.L_160:
        /*0004*/ 	.word	0x00000082


	//----- nvinfo : EIATTR_KPARAM_INFO
	.align		4
.L_161:
        /*0008*/ 	.byte	0x04, 0x17
        /*000a*/ 	.short	(.L_163 - .L_162)
.L_162:
        /*000c*/ 	.word	0x00000000
        /*0010*/ 	.short	0x0004
        /*0012*/ 	.short	0x0018
        /*0014*/ 	.byte	0x00, 0xf0, 0x11, 0x00


	//----- nvinfo : EIATTR_KPARAM_INFO
	.align		4
.L_163:
        /*0018*/ 	.byte	0x04, 0x17
        /*001a*/ 	.short	(.L_165 - .L_164)
.L_164:
        /*001c*/ 	.word	0x00000000
        /*0020*/ 	.short	0x0003
        /*0022*/ 	.short	0x0014
        /*0024*/ 	.byte	0x00, 0xf0, 0x11, 0x00


	//----- nvinfo : EIATTR_KPARAM_INFO
	.align		4
.L_165:
        /*0028*/ 	.byte	0x04, 0x17
        /*002a*/ 	.short	(.L_167 - .L_166)
.L_166:
        /*002c*/ 	.word	0x00000000
        /*0030*/ 	.short	0x0002
        /*0032*/ 	.short	0x0010
        /*0034*/ 	.byte	0x00, 0xf0, 0x11, 0x00


	//----- nvinfo : EIATTR_KPARAM_INFO
	.align		4
.L_167:
        /*0038*/ 	.byte	0x04, 0x17
        /*003a*/ 	.short	(.L_169 - .L_168)
.L_168:
        /*003c*/ 	.word	0x00000000
        /*0040*/ 	.short	0x0001
        /*0042*/ 	.short	0x0008
        /*0044*/ 	.byte	0x00, 0xf5, 0x21, 0x00


	//----- nvinfo : EIATTR_KPARAM_INFO
	.align		4
.L_169:
        /*0048*/ 	.byte	0x04, 0x17
        /*004a*/ 	.short	(.L_171 - .L_170)
.L_170:
        /*004c*/ 	.word	0x00000000
        /*0050*/ 	.short	0x0000
        /*0052*/ 	.short	0x0000
        /*0054*/ 	.byte	0x00, 0xf5, 0x21, 0x00


	//----- nvinfo : EIATTR_SPARSE_MMA_MASK
	.align		4
.L_171:
        /*0058*/ 	.byte	0x03, 0x50
        /*005a*/ 	.short	0x0000


	//----- nvinfo : EIATTR_MAXREG_COUNT
	.align		4
        /*005c*/ 	.byte	0x03, 0x1b
        /*005e*/ 	.short	0x00ff


	//----- nvinfo : EIATTR_MERCURY_ISA_VERSION
	.align		4
        /*0060*/ 	.byte	0x03, 0x5f
        /*0062*/ 	.short	0x0101


	//----- nvinfo : EIATTR_VRC_CTA_INIT_COUNT
	.align		4
        /*0064*/ 	.byte	0x02, 0x4a
	.zero		1
	.zero		1


	//----- nvinfo : EIATTR_EXIT_INSTR_OFFSETS
	.align		4
        /*0068*/ 	.byte	0x04, 0x1c
        /*006a*/ 	.short	(.L_173 - .L_172)


	//   ....[0]....
.L_172:
        /*006c*/ 	.word	0x000000f0


	//   ....[1]....
        /*0070*/ 	.word	0x00000530


	//----- nvinfo : EIATTR_CRS_STACK_SIZE
	.align		4
.L_173:
        /*0074*/ 	.byte	0x04, 0x1e
        /*0076*/ 	.short	(.L_175 - .L_174)
.L_174:
        /*0078*/ 	.word	0x00000000


	//----- nvinfo : EIATTR_CBANK_PARAM_SIZE
	.align		4
.L_175:
        /*007c*/ 	.byte	0x03, 0x19
        /*007e*/ 	.short	0x001c


	//----- nvinfo : EIATTR_PARAM_CBANK
	.align		4
        /*0080*/ 	.byte	0x04, 0x0a
        /*0082*/ 	.short	(.L_177 - .L_176)
	.align		4
.L_176:
        /*0084*/ 	.word	index@(.nv.constant0._Z8saturatePhS_iif)
        /*0088*/ 	.short	0x0380
        /*008a*/ 	.short	0x001c


	//----- nvinfo : EIATTR_SW_WAR
	.align		4
.L_177:
        /*008c*/ 	.byte	0x04, 0x36
        /*008e*/ 	.short	(.L_179 - .L_178)
.L_178:
        /*0090*/ 	.word	0x00000008
.L_179:


//--------------------- .nv.info._Z9greyscalePhS_ii --------------------------
	.section	.nv.info._Z9greyscalePhS_ii,"",@"SHT_CUDA_INFO"
	.sectionflags	@""
	.align	4


	//----- nvinfo : EIATTR_CUDA_API_VERSION
	.align		4
        /*0000*/ 	.byte	0x04, 0x37
        /*0002*/ 	.short	(.L_181 - .L_180)
.L_180:
        /*0004*/ 	.word	0x00000082


	//----- nvinfo : EIATTR_KPARAM_INFO
	.align		4
.L_181:
        /*0008*/ 	.byte	0x04, 0x17
        /*000a*/ 	.short	(.L_183 - .L_182)
.L_182:
        /*000c*/ 	.word	0x00000000
        /*0010*/ 	.short	0x0003
        /*0012*/ 	.short	0x0014
        /*0014*/ 	.byte	0x00, 0xf0, 0x11, 0x00


	//----- nvinfo : EIATTR_KPARAM_INFO
	.align		4
.L_183:
        /*0018*/ 	.byte	0x04, 0x17
        /*001a*/ 	.short	(.L_185 - .L_184)
.L_184:
        /*001c*/ 	.word	0x00000000
        /*0020*/ 	.short	0x0002
        /*0022*/ 	.short	0x0010
        /*0024*/ 	.byte	0x00, 0xf0, 0x11, 0x00


	//----- nvinfo : EIATTR_KPARAM_INFO
	.align		4
.L_185:
        /*0028*/ 	.byte	0x04, 0x17
        /*002a*/ 	.short	(.L_187 - .L_186)
.L_186:
        /*002c*/ 	.word	0x00000000
        /*0030*/ 	.short	0x0001
        /*0032*/ 	.short	0x0008
        /*0034*/ 	.byte	0x00, 0xf5, 0x21, 0x00


	//----- nvinfo : EIATTR_KPARAM_INFO
	.align		4
.L_187:
        /*0038*/ 	.byte	0x04, 0x17
        /*003a*/ 	.short	(.L_189 - .L_188)
.L_188:
        /*003c*/ 	.word	0x00000000
        /*0040*/ 	.short	0x0000
        /*0042*/ 	.short	0x0000
        /*0044*/ 	.byte	0x00, 0xf5, 0x21, 0x00


	//----- nvinfo : EIATTR_SPARSE_MMA_MASK
	.align		4
.L_189:
        /*0048*/ 	.byte	0x03, 0x50
        /*004a*/ 	.short	0x0000


	//----- nvinfo : EIATTR_MAXREG_COUNT
	.align		4
        /*004c*/ 	.byte	0x03, 0x1b
        /*004e*/ 	.short	0x00ff


	//----- nvinfo : EIATTR_MERCURY_ISA_VERSION
	.align		4
        /*0050*/ 	.byte	0x03, 0x5f
        /*0052*/ 	.short	0x0101


	//----- nvinfo : EIATTR_VRC_CTA_INIT_COUNT
	.align		4
        /*0054*/ 	.byte	0x02, 0x4a
	.zero		1
	.zero		1


	//----- nvinfo : EIATTR_EXIT_INSTR_OFFSETS
	.align		4
        /*0058*/ 	.byte	0x04, 0x1c
        /*005a*/ 	.short	(.L_191 - .L_190)


	//   ....[0]....
.L_190:
        /*005c*/ 	.word	0x000000f0


	//   ....[1]....
        /*0060*/ 	.word	0x000002b0


	//----- nvinfo : EIATTR_CBANK_PARAM_SIZE
	.align		4
.L_191:
        /*0064*/ 	.byte	0x03, 0x19
        /*0066*/ 	.short	0x0018


	//----- nvinfo : EIATTR_PARAM_CBANK
	.align		4
        /*0068*/ 	.byte	0x04, 0x0a
        /*006a*/ 	.short	(.L_193 - .L_192)
	.align		4
.L_192:
        /*006c*/ 	.word	index@(.nv.constant0._Z9greyscalePhS_ii)
        /*0070*/ 	.short	0x0380
        /*0072*/ 	.short	0x0018


	//----- nvinfo : EIATTR_SW_WAR
	.align		4
.L_193:
        /*0074*/ 	.byte	0x04, 0x36
        /*0076*/ 	.short	(.L_195 - .L_194)
.L_194:
        /*0078*/ 	.word	0x00000008
.L_195:


//--------------------- .nv.info._Z8brightenPhS_iif --------------------------
	.section	.nv.info._Z8brightenPhS_iif,"",@"SHT_CUDA_INFO"
	.sectionflags	@""
	.align	4


	//----- nvinfo : EIATTR_CUDA_API_VERSION
	.align		4
        /*0000*/ 	.byte	0x04, 0x37
        /*0002*/ 	.short	(.L_197 - .L_196)
.L_196:
        /*0004*/ 	.word	0x00000082


	//----- nvinfo : EIATTR_KPARAM_INFO
	.align		4
.L_197:
        /*0008*/ 	.byte	0x04, 0x17
        /*000a*/ 	.short	(.L_199 - .L_198)
.L_198:
        /*000c*/ 	.word	0x00000000
        /*0010*/ 	.short	0x0004
        /*0012*/ 	.short	0x0018
        /*0014*/ 	.byte	0x00, 0xf0, 0x11, 0x00


	//----- nvinfo : EIATTR_KPARAM_INFO
	.align		4
.L_199:
        /*0018*/ 	.byte	0x04, 0x17
        /*001a*/ 	.short	(.L_201 - .L_200)
.L_200:
        /*001c*/ 	.word	0x00000000
        /*0020*/ 	.short	0x0003
        /*0022*/ 	.short	0x0014
        /*0024*/ 	.byte	0x00, 0xf0, 0x11, 0x00


	//----- nvinfo : EIATTR_KPARAM_INFO
	.align		4
.L_201:
        /*0028*/ 	.byte	0x04, 0x17
        /*002a*/ 	.short	(.L_203 - .L_202)
.L_202:
        /*002c*/ 	.word	0x00000000
        /*0030*/ 	.short	0x0002
        /*0032*/ 	.short	0x0010
        /*0034*/ 	.byte	0x00, 0xf0, 0x11, 0x00


	//----- nvinfo : EIATTR_KPARAM_INFO
	.align		4
.L_203:
        /*0038*/ 	.byte	0x04, 0x17
        /*003a*/ 	.short	(.L_205 - .L_204)
.L_204:
        /*003c*/ 	.word	0x00000000
        /*0040*/ 	.short	0x0001
        /*0042*/ 	.short	0x0008
        /*0044*/ 	.byte	0x00, 0xf5, 0x21, 0x00


	//----- nvinfo : EIATTR_KPARAM_INFO
	.align		4
.L_205:
        /*0048*/ 	.byte	0x04, 0x17
        /*004a*/ 	.short	(.L_207 - .L_206)
.L_206:
        /*004c*/ 	.word	0x00000000
        /*0050*/ 	.short	0x0000
        /*0052*/ 	.short	0x0000
        /*0054*/ 	.byte	0x00, 0xf5, 0x21, 0x00


	//----- nvinfo : EIATTR_SPARSE_MMA_MASK
	.align		4
.L_207:
        /*0058*/ 	.byte	0x03, 0x50
        /*005a*/ 	.short	0x0000


	//----- nvinfo : EIATTR_MAXREG_COUNT
	.align		4
        /*005c*/ 	.byte	0x03, 0x1b
        /*005e*/ 	.short	0x00ff


	//----- nvinfo : EIATTR_MERCURY_ISA_VERSION
	.align		4
        /*0060*/ 	.byte	0x03, 0x5f
        /*0062*/ 	.short	0x0101


	//----- nvinfo : EIATTR_VRC_CTA_INIT_COUNT
	.align		4
        /*0064*/ 	.byte	0x02, 0x4a
	.zero		1
	.zero		1


	//----- nvinfo : EIATTR_EXIT_INSTR_OFFSETS
	.align		4
        /*0068*/ 	.byte	0x04, 0x1c
        /*006a*/ 	.short	(.L_209 - .L_208)


	//   ....[0]....
.L_208:
        /*006c*/ 	.word	0x000000f0


	//   ....[1]....
        /*0070*/ 	.word	0x00000260


	//----- nvinfo : EIATTR_CRS_STACK_SIZE
	.align		4
.L_209:
        /*0074*/ 	.byte	0x04, 0x1e
        /*0076*/ 	.short	(.L_211 - .L_210)
.L_210:
        /*0078*/ 	.word	0x00000000


	//----- nvinfo : EIATTR_CBANK_PARAM_SIZE
	.align		4
.L_211:
        /*007c*/ 	.byte	0x03, 0x19
        /*007e*/ 	.short	0x001c


	//----- nvinfo : EIATTR_PARAM_CBANK
	.align		4
        /*0080*/ 	.byte	0x04, 0x0a
        /*0082*/ 	.short	(.L_213 - .L_212)
	.align		4
.L_212:
        /*0084*/ 	.word	index@(.nv.constant0._Z8brightenPhS_iif)
        /*0088*/ 	.short	0x0380
        /*008a*/ 	.short	0x001c


	//----- nvinfo : EIATTR_SW_WAR
	.align		4
.L_213:
        /*008c*/ 	.byte	0x04, 0x36
        /*008e*/ 	.short	(.L_215 - .L_214)
.L_214:
        /*0090*/ 	.word	0x00000008
.L_215:


//--------------------- .nv.info._Z8quantizePfifi --------------------------
	.section	.nv.info._Z8quantizePfifi,"",@"SHT_CUDA_INFO"
	.sectionflags	@""
	.align	4


	//----- nvinfo : EIATTR_CUDA_API_VERSION
	.align		4
        /*0000*/ 	.byte	0x04, 0x37
        /*0002*/ 	.short	(.L_217 - .L_216)
.L_216:
        /*0004*/ 	.word	0x00000082


	//----- nvinfo : EIATTR_KPARAM_INFO
	.align		4
.L_217:
        /*0008*/ 	.byte	0x04, 0x17
        /*000a*/ 	.short	(.L_219 - .L_218)
.L_218:
        /*000c*/ 	.word	0x00000000
        /*0010*/ 	.short	0x0003
        /*0012*/ 	.short	0x0010
        /*0014*/ 	.byte	0x00, 0xf0, 0x11, 0x00


	//----- nvinfo : EIATTR_KPARAM_INFO
	.align		4
.L_219:
        /*0018*/ 	.byte	0x04, 0x17
        /*001a*/ 	.short	(.L_221 - .L_220)
.L_220:
        /*001c*/ 	.word	0x00000000
        /*0020*/ 	.short	0x0002
        /*0022*/ 	.short	0x000c
        /*0024*/ 	.byte	0x00, 0xf0, 0x11, 0x00


	//----- nvinfo : EIATTR_KPARAM_INFO
	.align		4
.L_221:
        /*0028*/ 	.byte	0x04, 0x17
        /*002a*/ 	.short	(.L_223 - .L_222)
.L_222:
        /*002c*/ 	.word	0x00000000
        /*0030*/ 	.short	0x0001
        /*0032*/ 	.short	0x0008
        /*0034*/ 	.byte	0x00, 0xf0, 0x11, 0x00


	//----- nvinfo : EIATTR_KPARAM_INFO
	.align		4
.L_223:
        /*0038*/ 	.byte	0x04, 0x17
        /*003a*/ 	.short	(.L_225 - .L_224)
.L_224:
        /*003c*/ 	.word	0x00000000
        /*0040*/ 	.short	0x0000
        /*0042*/ 	.short	0x0000
        /*0044*/ 	.byte	0x00, 0xf5, 0x21, 0x00


	//----- nvinfo : EIATTR_SPARSE_MMA_MASK
	.align		4
.L_225:
        /*0048*/ 	.byte	0x03, 0x50
        /*004a*/ 	.short	0x0000


	//----- nvinfo : EIATTR_MAXREG_COUNT
	.align		4
        /*004c*/ 	.byte	0x03, 0x1b
        /*004e*/ 	.short	0x00ff


	//----- nvinfo : EIATTR_MERCURY_ISA_VERSION
	.align		4
        /*0050*/ 	.byte	0x03, 0x5f
        /*0052*/ 	.short	0x0101


	//----- nvinfo : EIATTR_VRC_CTA_INIT_COUNT
	.align		4
        /*0054*/ 	.byte	0x02, 0x4a
	.zero		1
	.zero		1


	//----- nvinfo : EIATTR_EXIT_INSTR_OFFSETS
	.align		4
        /*0058*/ 	.byte	0x04, 0x1c
        /*005a*/ 	.short	(.L_227 - .L_226)


	//   ....[0]....
.L_226:
        /*005c*/ 	.word	0x00000070


	//   ....[1]....
        /*0060*/ 	.word	0x00000310


	//----- nvinfo : EIATTR_CRS_STACK_SIZE
	.align		4
.L_227:
        /*0064*/ 	.byte	0x04, 0x1e
        /*0066*/ 	.short	(.L_229 - .L_228)
.L_228:
        /*0068*/ 	.word	0x00000000


	//----- nvinfo : EIATTR_CBANK_PARAM_SIZE
	.align		4
.L_229:
        /*006c*/ 	.byte	0x03, 0x19
        /*006e*/ 	.short	0x0014


	//----- nvinfo : EIATTR_PARAM_CBANK
	.align		4
        /*0070*/ 	.byte	0x04, 0x0a
        /*0072*/ 	.short	(.L_231 - .L_230)
	.align		4
.L_230:
        /*0074*/ 	.word	index@(.nv.constant0._Z8quantizePfifi)
        /*0078*/ 	.short	0x0380
        /*007a*/ 	.short	0x0014


	//----- nvinfo : EIATTR_SW_WAR
	.align		4
.L_231:
        /*007c*/ 	.byte	0x04, 0x36
        /*007e*/ 	.short	(.L_233 - .L_232)
.L_232:
        /*0080*/ 	.word	0x00000008
.L_233:


//--------------------- .nv.info._Z7conv3x3PhS_iiPf --------------------------
	.section	.nv.info._Z7conv3x3PhS_iiPf,"",@"SHT_CUDA_INFO"
	.sectionflags	@""
	.align	4


	//----- nvinfo : EIATTR_CUDA_API_VERSION
	.align		4
        /*0000*/ 	.byte	0x04, 0x37
        /*0002*/ 	.short	(.L_235 - .L_234)
.L_234:
        /*0004*/ 	.word	0x00000082


	//----- nvinfo : EIATTR_KPARAM_INFO
	.align		4
.L_235:
        /*0008*/ 	.byte	0x04, 0x17
        /*000a*/ 	.short	(.L_237 - .L_236)
.L_236:
        /*000c*/ 	.word	0x00000000
        /*0010*/ 	.short	0x0004
        /*0012*/ 	.short	0x0018
        /*0014*/ 	.byte	0x00, 0xf5, 0x21, 0x00


	//----- nvinfo : EIATTR_KPARAM_INFO
	.align		4
.L_237:
        /*0018*/ 	.byte	0x04, 0x17
        /*001a*/ 	.short	(.L_239 - .L_238)
.L_238:
        /*001c*/ 	.word	0x00000000
        /*0020*/ 	.short	0x0003
        /*0022*/ 	.short	0x0014
        /*0024*/ 	.byte	0x00, 0xf0, 0x11, 0x00


	//----- nvinfo : EIATTR_KPARAM_INFO
	.align		4
.L_239:
        /*0028*/ 	.byte	0x04, 0x17
        /*002a*/ 	.short	(.L_241 - .L_240)
.L_240:
        /*002c*/ 	.word	0x00000000
        /*0030*/ 	.short	0x0002
        /*0032*/ 	.short	0x0010
        /*0034*/ 	.byte	0x00, 0xf0, 0x11, 0x00


	//----- nvinfo : EIATTR_KPARAM_INFO
	.align		4
.L_241:
        /*0038*/ 	.byte	0x04, 0x17
        /*003a*/ 	.short	(.L_243 - .L_242)
.L_242:
        /*003c*/ 	.word	0x00000000
        /*0040*/ 	.short	0x0001
        /*0042*/ 	.short	0x0008
        /*0044*/ 	.byte	0x00, 0xf5, 0x21, 0x00


	//----- nvinfo : EIATTR_KPARAM_INFO
	.align		4
.L_243:
        /*0048*/ 	.byte	0x04, 0x17
        /*004a*/ 	.short	(.L_245 - .L_244)
.L_244:
        /*004c*/ 	.word	0x00000000
        /*0050*/ 	.short	0x0000
        /*0052*/ 	.short	0x0000
        /*0054*/ 	.byte	0x00, 0xf5, 0x21, 0x00


	//----- nvinfo : EIATTR_SPARSE_MMA_MASK
	.align		4
.L_245:
        /*0058*/ 	.byte	0x03, 0x50
        /*005a*/ 	.short	0x0000


	//----- nvinfo : EIATTR_MAXREG_COUNT
	.align		4
        /*005c*/ 	.byte	0x03, 0x1b
        /*005e*/ 	.short	0x00ff


	//----- nvinfo : EIATTR_MERCURY_ISA_VERSION
	.align		4
        /*0060*/ 	.byte	0x03, 0x5f
        /*0062*/ 	.short	0x0101


	//----- nvinfo : EIATTR_VRC_CTA_INIT_COUNT
	.align		4
        /*0064*/ 	.byte	0x02, 0x4a
	.zero		1
	.zero		1


	//----- nvinfo : EIATTR_EXIT_INSTR_OFFSETS
	.align		4
        /*0068*/ 	.byte	0x04, 0x1c
        /*006a*/ 	.short	(.L_247 - .L_246)


	//   ....[0]....
.L_246:
        /*006c*/ 	.word	0x000000f0


	//   ....[1]....
        /*0070*/ 	.word	0x00000860


	//----- nvinfo : EIATTR_CRS_STACK_SIZE
	.align		4
.L_247:
        /*0074*/ 	.byte	0x04, 0x1e
        /*0076*/ 	.short	(.L_249 - .L_248)
.L_248:
        /*0078*/ 	.word	0x00000000


	//----- nvinfo : EIATTR_CBANK_PARAM_SIZE
	.align		4
.L_249:
        /*007c*/ 	.byte	0x03, 0x19
        /*007e*/ 	.short	0x0020


	//----- nvinfo : EIATTR_PARAM_CBANK
	.align		4
        /*0080*/ 	.byte	0x04, 0x0a
        /*0082*/ 	.short	(.L_251 - .L_250)
	.align		4
.L_250:
        /*0084*/ 	.word	index@(.nv.constant0._Z7conv3x3PhS_iiPf)
        /*0088*/ 	.short	0x0380
        /*008a*/ 	.short	0x0020


	//----- nvinfo : EIATTR_SW_WAR
	.align		4
.L_251:
        /*008c*/ 	.byte	0x04, 0x36
        /*008e*/ 	.short	(.L_253 - .L_252)
.L_252:
        /*0090*/ 	.word	0x00000008
.L_253:


//--------------------- .nv.info._Z8setToValPhii  --------------------------
	.section	.nv.info._Z8setToValPhii,"",@"SHT_CUDA_INFO"
	.sectionflags	@""
	.align	4


	//----- nvinfo : EIATTR_CUDA_API_VERSION
	.align		4
        /*0000*/ 	.byte	0x04, 0x37
        /*0002*/ 	.short	(.L_255 - .L_254)
.L_254:
        /*0004*/ 	.word	0x00000082


	//----- nvinfo : EIATTR_KPARAM_INFO
	.align		4
.L_255:
        /*0008*/ 	.byte	0x04, 0x17
        /*000a*/ 	.short	(.L_257 - .L_256)
.L_256:
        /*000c*/ 	.word	0x00000000
        /*0010*/ 	.short	0x0002
        /*0012*/ 	.short	0x000c
        /*0014*/ 	.byte	0x00, 0xf0, 0x11, 0x00


	//----- nvinfo : EIATTR_KPARAM_INFO
	.align		4
.L_257:
        /*0018*/ 	.byte	0x04, 0x17
        /*001a*/ 	.short	(.L_259 - .L_258)
.L_258:
        /*001c*/ 	.word	0x00000000
        /*0020*/ 	.short	0x0001
        /*0022*/ 	.short	0x0008
        /*0024*/ 	.byte	0x00, 0xf0, 0x11, 0x00


	//----- nvinfo : EIATTR_KPARAM_INFO
	.align		4
.L_259:
        /*0028*/ 	.byte	0x04, 0x17
        /*002a*/ 	.short	(.L_261 - .L_260)
.L_260:
        /*002c*/ 	.word	0x00000000
        /*0030*/ 	.short	0x0000
        /*0032*/ 	.short	0x0000
        /*0034*/ 	.byte	0x00, 0xf5, 0x21, 0x00


	//----- nvinfo : EIATTR_SPARSE_MMA_MASK
	.align		4
.L_261:
        /*0038*/ 	.byte	0x03, 0x50
        /*003a*/ 	.short	0x0000


	//----- nvinfo : EIATTR_MAXREG_COUNT
	.align		4
        /*003c*/ 	.byte	0x03, 0x1b
        /*003e*/ 	.short	0x00ff


	//----- nvinfo : EIATTR_MERCURY_ISA_VERSION
	.align		4
        /*0040*/ 	.byte	0x03, 0x5f
        /*0042*/ 	.short	0x0101


	//----- nvinfo : EIATTR_VRC_CTA_INIT_COUNT
	.align		4
        /*0044*/ 	.byte	0x02, 0x4a
	.zero		1
	.zero		1


	//----- nvinfo : EIATTR_EXIT_INSTR_OFFSETS
	.align		4
        /*0048*/ 	.byte	0x04, 0x1c
        /*004a*/ 	.short	(.L_263 - .L_262)


	//   ....[0]....
.L_262:
        /*004c*/ 	.word	0x00000070


	//   ....[1]....
        /*0050*/ 	.word	0x000000e0


	//----- nvinfo : EIATTR_CBANK_PARAM_SIZE
	.align		4
.L_263:
        /*0054*/ 	.byte	0x03, 0x19
        /*0056*/ 	.short	0x0010


	//----- nvinfo : EIATTR_PARAM_CBANK
	.align		4
        /*0058*/ 	.byte	0x04, 0x0a
        /*005a*/ 	.short	(.L_265 - .L_264)
	.align		4
.L_264:
        /*005c*/ 	.word	index@(.nv.constant0._Z8setToValPhii)
        /*0060*/ 	.short	0x0380
        /*0062*/ 	.short	0x0010


	//----- nvinfo : EIATTR_SW_WAR
	.align		4
.L_265:
        /*0064*/ 	.byte	0x04, 0x36
        /*0066*/ 	.short	(.L_267 - .L_266)
.L_266:
        /*0068*/ 	.word	0x00000008
.L_267:


//--------------------- .nv.callgraph             --------------------------
	.section	.nv.callgraph,"",@"SHT_CUDA_CALLGRAPH"
	.align	4
	.sectionentsize	8
	.align		4
        /*0000*/ 	.word	0x00000000
	.align		4
        /*0004*/ 	.word	0xffffffff
	.align		4
        /*0008*/ 	.word	0x00000000
	.align		4
        /*000c*/ 	.word	0xfffffffe
	.align		4
        /*0010*/ 	.word	0x00000000
	.align		4
        /*0014*/ 	.word	0xfffffffd
	.align		4
        /*0018*/ 	.word	0x00000000
	.align		4
        /*001c*/ 	.word	0xfffffffc


//--------------------- .text._Z9transposePfS_ii  --------------------------
	.section	.text._Z9transposePfS_ii,"ax",@progbits
	.align	128
        .global         _Z9transposePfS_ii
        .type           _Z9transposePfS_ii,@function
        .size           _Z9transposePfS_ii,(.L_x_165 - _Z9transposePfS_ii)
        .other          _Z9transposePfS_ii,@"STO_CUDA_ENTRY STV_DEFAULT"
_Z9transposePfS_ii:
.text._Z9transposePfS_ii:
[----:B------:R-:W-:Y:S01]  /*0000*/  LDC R1, c[0x0][0x37c] ;  /* 0x0000df00ff017b82 */ /* 0x000fe20000000800 */
[----:B------:R-:W0:Y:S01]  /*0010*/  S2R R8, SR_TID.Y ;  /* 0x0000000000087919 */ /* 0x000e220000002200 */
[----:B------:R-:W1:Y:S01]  /*0020*/  LDCU.64 UR6, c[0x0][0x390] ;  /* 0x00007200ff0677ac */ /* 0x000e620008000a00 */
[----:B------:R-:W0:Y:S01]  /*0030*/  S2R R9, SR_CTAID.Y ;  /* 0x0000000000097919 */ /* 0x000e220000002600 */
[----:B------:R-:W2:Y:S01]  /*0040*/  LDCU.64 UR4, c[0x0][0x358] ;  /* 0x00006b00ff0477ac */ /* 0x000ea20008000a00 */
[----:B------:R-:W3:Y:S01]  /*0050*/  S2R R7, SR_CTAID.X ;  /* 0x0000000000077919 */ /* 0x000ee20000002500 */
[----:B------:R-:W3:Y:S01]  /*0060*/  S2R R6, SR_TID.X ;  /* 0x0000000000067919 */ /* 0x000ee20000002100 */
[----:B0-----:R-:W-:-:S05]  /*0070*/  IMAD R5, R9, 0x10, R8 ;  /* 0x0000001009057824 */ /* 0x001fca00078e0208 */
[----:B-1----:R-:W-:Y:S01]  /*0080*/  ISETP.GE.U32.AND P0, PT, R5, UR7, PT ;  /* 0x0000000705007c0c */ /* 0x002fe2000bf06070 */
[----:B---3--:R-:W-:-:S05]  /*0090*/  IMAD R0, R7, 0x10, R6 ;  /* 0x0000001007007824 */ /* 0x008fca00078e0206 */
[----:B------:R-:W-:-:S13]  /*00a0*/  ISETP.GE.U32.OR P0, PT, R0, UR6, P0 ;  /* 0x0000000600007c0c */ /* 0x000fda0008706470 */
[----:B------:R-:W0:Y:S01]  /*00b0*/  @!P0 LDC.64 R2, c[0x0][0x388] ;  /* 0x0000e200ff028b82 */ /* 0x000e220000000a00 */
[----:B------:R-:W-:-:S04]  /*00c0*/  @!P0 IMAD R5, R5, UR6, R0 ;  /* 0x0000000605058c24 */ /* 0x000fc8000f8e0200 */
[----:B0-----:R-:W-:-:S06]  /*00d0*/  @!P0 IMAD.WIDE.U32 R2, R5, 0x4, R2 ;  /* 0x0000000405028825 */ /* 0x001fcc00078e0002 */
[----:B--2---:R-:W2:Y:S01]  /*00e0*/  @!P0 LDG.E R2, desc[UR4][R2.64] ;  /* 0x0000000402028981 */ /* 0x004ea2000c1e1900 */
[----:B------:R-:W-:Y:S01]  /*00f0*/  @!P0 MOV R0, 0x400 ;  /* 0x0000040000008802 */ /* 0x000fe20000000f00 */
[----:B------:R-:W-:Y:S01]  /*0100*/  IMAD R7, R7, 0x10, R8 ;  /* 0x0000001007077824 */ /* 0x000fe200078e0208 */
[----:B------:R-:W-:Y:S01]  /*0110*/  LEA R4, R9, R6, 0x4 ;  /* 0x0000000609047211 */ /* 0x000fe200078e20ff */
[----:B------:R-:W0:Y:S03]  /*0120*/  @!P0 S2R R5, SR_CgaCtaId ;  /* 0x0000000000058919 */ /* 0x000e260000008800 */
[----:B------:R-:W-:-:S04]  /*0130*/  ISETP.GE.U32.AND P1, PT, R4, UR7, PT ;  /* 0x0000000704007c0c */ /* 0x000fc8000bf26070 */
[----:B------:R-:W-:Y:S02]  /*0140*/  ISETP.GE.U32.OR P1, PT, R7, UR6, P1 ;  /* 0x0000000607007c0c */ /* 0x000fe40008f26470 */
[----:B0-----:R-:W-:-:S05]  /*0150*/  @!P0 LEA R0, R5, R0, 0x18 ;  /* 0x0000000005008211 */ /* 0x001fca00078ec0ff */
[----:B------:R-:W-:-:S05]  /*0160*/  @!P0 IMAD R0, R8, 0x44, R0 ;  /* 0x0000004408008824 */ /* 0x000fca00078e0200 */
[----:B------:R-:W-:-:S05]  /*0170*/  @!P0 LEA R5, R6, R0, 0x2 ;  /* 0x0000000006058211 */ /* 0x000fca00078e10ff */
[----:B--2---:R0:W-:Y:S01]  /*0180*/  @!P0 STS [R5], R2 ;  /* 0x0000000205008388 */ /* 0x0041e20000000800 */
[----:B------:R-:W-:Y:S06]  /*0190*/  BAR.SYNC.DEFER_BLOCKING 0x0 ;  /* 0x0000000000007b1d */ /* 0x000fec0000010000 */
[----:B------:R-:W-:Y:S05]  /*01a0*/  @P1 EXIT ;  /* 0x000000000000194d */ /* 0x000fea0003800000 */
[----:B------:R-:W1:Y:S01]  /*01b0*/  S2R R3, SR_CgaCtaId ;  /* 0x0000000000037919 */ /* 0x000e620000008800 */
[----:B------:R-:W-:Y:S01]  /*01c0*/  MOV R0, 0x400 ;  /* 0x0000040000007802 */ /* 0x000fe20000000f00 */
[----:B------:R-:W-:-:S03]  /*01d0*/  IMAD R7, R7, UR7, R4 ;  /* 0x0000000707077c24 */ /* 0x000fc6000f8e0204 */
[----:B-1----:R-:W-:-:S05]  /*01e0*/  LEA R3, R3, R0, 0x18 ;  /* 0x0000000003037211 */ /* 0x002fca00078ec0ff */
[----:B------:R-:W-:Y:S02]  /*01f0*/  IMAD R0, R6, 0x44, R3 ;  /* 0x0000004406007824 */ /* 0x000fe400078e0203 */
[----:B0-----:R-:W0:Y:S02]  /*0200*/  LDC.64 R2, c[0x0][0x380] ;  /* 0x0000e000ff027b82 */ /* 0x001e240000000a00 */
[----:B------:R-:W-:-:S05]  /*0210*/  IMAD R0, R8, 0x4, R0 ;  /* 0x0000000408007824 */ /* 0x000fca00078e0200 */
[----:B------:R-:W1:Y:S01]  /*0220*/  LDS R5, [R0] ;  /* 0x0000000000057984 */ /* 0x000e620000000800 */
[----:B0-----:R-:W-:-:S05]  /*0230*/  IMAD.WIDE.U32 R2, R7, 0x4, R2 ;  /* 0x0000000407027825 */ /* 0x001fca00078e0002 */
[----:B-1----:R-:W-:Y:S01]  /*0240*/  STG.E desc[UR4][R2.64], R5 ;  /* 0x0000000502007986 */ /* 0x002fe2000c101904 */
[----:B------:R-:W-:Y:S05]  /*0250*/  EXIT ;  /* 0x000000000000794d */ /* 0x000fea0003800000 */
.L_x_0:
[----:B------:R-:W-:-:S00]  /*0260*/  BRA `(.L_x_0) ;  /* 0xfffffffc00fc7947 */ /* 0x000fc0000383ffff */
[----:B------:R-:W-:-:S00]  /*0270*/  NOP ;  /* 0x0000000000007918 */ /* 0x000fc00000000000 */
        /* <DEDUP_REMOVED lines=8> */
.L_x_165:


//--------------------- .text._Z5iwt97PfS_i       --------------------------
	.section	.text._Z5iwt97PfS_i,"ax",@progbits
	.align	128
        .global         _Z5iwt97PfS_i
        .type           _Z5iwt97PfS_i,@function
        .size           _Z5iwt97PfS_i,(.L_x_160 - _Z5iwt97PfS_i)
        .other          _Z5iwt97PfS_i,@"STO_CUDA_ENTRY STV_DEFAULT"
_Z5iwt97PfS_i:
.text._Z5iwt97PfS_i:
[----:B------:R-:W-:Y:S01]  /*0000*/  LDC R1, c[0x0][0x37c] ;  /* 0x0000df00ff017b82 */ /* 0x000fe20000000800 */
[----:B------:R-:W0:Y:S07]  /*0010*/  S2R R4, SR_CTAID.X ;  /* 0x0000000000047919 */ /* 0x000e2e0000002500 */
[----:B------:R-:W1:Y:S01]  /*0020*/  LDC R5, c[0x0][0x390] ;  /* 0x0000e400ff057b82 */ /* 0x000e620000000800 */
[----:B------:R-:W0:Y:S01]  /*0030*/  LDCU UR4, c[0x0][0x360] ;  /* 0x00006c00ff0477ac */ /* 0x000e220008000800 */
[----:B------:R-:W0:Y:S02]  /*0040*/  S2R R3, SR_TID.X ;  /* 0x0000000000037919 */ /* 0x000e240000002100 */
[----:B0-----:R-:W-:-:S05]  /*0050*/  IMAD R4, R4, UR4, R3 ;  /* 0x0000000404047c24 */ /* 0x001fca000f8e0203 */
[----:B-1----:R-:W-:-:S13]  /*0060*/  ISETP.GE.AND P0, PT, R4, R5, PT ;  /* 0x000000050400720c */ /* 0x002fda0003f06270 */
[----:B------:R-:W-:Y:S05]  /*0070*/  @P0 EXIT ;  /* 0x000000000000094d */ /* 0x000fea0003800000 */
[----:B------:R-:W0:Y:S01]  /*0080*/  LDC.64 R10, c[0x0][0x388] ;  /* 0x0000e200ff0a7b82 */ /* 0x000e220000000a00 */
[----:B------:R-:W-:Y:S01]  /*0090*/  LEA.HI R0, R5, R5, RZ, 0x1 ;  /* 0x0000000505007211 */ /* 0x000fe200078f08ff */
[----:B------:R-:W1:Y:S01]  /*00a0*/  LDCU.64 UR6, c[0x0][0x358] ;  /* 0x00006b00ff0677ac */ /* 0x000e620008000a00 */
[----:B------:R-:W-:Y:S02]  /*00b0*/  BSSY.RECONVERGENT B0, `(.L_x_1) ;  /* 0x000000f000007945 */ /* 0x000fe40003800200 */
[----:B------:R-:W-:-:S03]  /*00c0*/  SHF.R.S32.HI R9, RZ, 0x1, R0 ;  /* 0x00000001ff097819 */ /* 0x000fc60000011400 */
[----:B------:R-:W2:Y:S01]  /*00d0*/  LDC.64 R2, c[0x0][0x380] ;  /* 0x0000e000ff027b82 */ /* 0x000ea20000000a00 */
[C---:B------:R-:W-:Y:S01]  /*00e0*/  ISETP.GE.AND P0, PT, R4.reuse, R9, PT ;  /* 0x000000090400720c */ /* 0x040fe20003f06270 */
[----:B0-----:R-:W-:-:S04]  /*00f0*/  IMAD.WIDE R10, R4, 0x4, R10 ;  /* 0x00000004040a7825 */ /* 0x001fc800078e020a */
[----:B--2---:R-:W-:-:S08]  /*0100*/  IMAD.WIDE R2, R4, 0x4, R2 ;  /* 0x0000000404027825 */ /* 0x004fd000078e0202 */
[----:B-1----:R-:W-:Y:S05]  /*0110*/  @P0 BRA `(.L_x_2) ;  /* 0x0000000000200947 */ /* 0x002fea0003800000 */
[----:B------:R-:W2:Y:S01]  /*0120*/  LDG.E R5, desc[UR6][R2.64] ;  /* 0x0000000602057981 */ /* 0x000ea2000c1e1900 */
[----:B------:R-:W0:Y:S01]  /*0130*/  LDC.64 R6, c[0x0][0x388] ;  /* 0x0000e200ff067b82 */ /* 0x000e220000000a00 */
[----:B------:R-:W-:Y:S02]  /*0140*/  IMAD.SHL.U32 R13, R4, 0x2, RZ ;  /* 0x00000002040d7824 */ /* 0x000fe400078e00ff */
[----:B------:R-:W-:-:S04]  /*0150*/  IMAD.WIDE R8, R9, 0x4, R2 ;  /* 0x0000000409087825 */ /* 0x000fc800078e0202 */
[----:B0-----:R-:W-:-:S05]  /*0160*/  IMAD.WIDE R6, R13, 0x4, R6 ;  /* 0x000000040d067825 */ /* 0x001fca00078e0206 */
[----:B--2---:R0:W-:Y:S04]  /*0170*/  STG.E desc[UR6][R6.64], R5 ;  /* 0x0000000506007986 */ /* 0x0041e8000c101906 */
[----:B------:R-:W2:Y:S04]  /*0180*/  LDG.E R9, desc[UR6][R8.64] ;  /* 0x0000000608097981 */ /* 0x000ea8000c1e1900 */
[----:B--2---:R0:W-:Y:S02]  /*0190*/  STG.E desc[UR6][R6.64+0x4], R9 ;  /* 0x0000040906007986 */ /* 0x0041e4000c101906 */
.L_x_2:
[----:B------:R-:W-:Y:S05]  /*01a0*/  BSYNC.RECONVERGENT B0 ;  /* 0x0000000000007941 */ /* 0x000fea0003800200 */
.L_x_1:
[----:B------:R-:W-:Y:S06]  /*01b0*/  BAR.SYNC.DEFER_BLOCKING 0x0 ;  /* 0x0000000000007b1d */ /* 0x000fec0000010000 */
[----:B------:R-:W2:Y:S01]  /*01c0*/  LDG.E R11, desc[UR6][R10.64] ;  /* 0x000000060a0b7981 */ /* 0x000ea2000c1e1900 */
[----:B0-----:R-:W-:Y:S01]  /*01d0*/  LOP3.LUT P0, R5, R4, 0x1, RZ, 0xc0, !PT ;  /* 0x0000000104057812 */ /* 0x001fe2000780c0ff */
[----:B------:R-:W-:Y:S02]  /*01e0*/  BSSY.RECONVERGENT B2, `(.L_x_3) ;  /* 0x0000016000027945 */ /* 0x000fe40003800200 */
[----:B--2---:R0:W-:Y:S01]  /*01f0*/  STG.E desc[UR6][R2.64], R11 ;  /* 0x0000000b02007986 */ /* 0x0041e2000c101906 */
[----:B------:R-:W-:Y:S09]  /*0200*/  BAR.SYNC.DEFER_BLOCKING 0x0 ;  /* 0x0000000000007b1d */ /* 0x000ff20000010000 */
[----:B------:R-:W-:Y:S05]  /*0210*/  @!P0 BRA `(.L_x_4) ;  /* 0x00000000000c8947 */ /* 0x000fea0003800000 */
[----:B------:R-:W2:Y:S02]  /*0220*/  LDG.E R0, desc[UR6][R2.64] ;  /* 0x0000000602007981 */ /* 0x000ea4000c1e1900 */
[----:B--2---:R-:W-:Y:S01]  /*0230*/  FMUL R7, R0, 1.1496044397354125977 ;  /* 0x3f93263d00077820 */ /* 0x004fe20000400000 */
[----:B------:R-:W-:Y:S06]  /*0240*/  BRA `(.L_x_5) ;  /* 0x00000000003c7947 */ /* 0x000fec0003800000 */
.L_x_4:
[----:B------:R-:W2:Y:S01]  /*0250*/  LDG.E R0, desc[UR6][R2.64] ;  /* 0x0000000602007981 */ /* 0x000ea2000c1e1900 */
[----:B------:R-:W-:Y:S01]  /*0260*/  IMAD.MOV.U32 R7, RZ, RZ, 0x3f5eaf6f ;  /* 0x3f5eaf6fff077424 */ /* 0x000fe200078e00ff */
[----:B------:R-:W-:Y:S01]  /*0270*/  BSSY.RECONVERGENT B1, `(.L_x_5) ;  /* 0x000000c000017945 */ /* 0x000fe20003800200 */
[----:B------:R-:W-:-:S04]  /*0280*/  IMAD.MOV.U32 R6, RZ, RZ, 0x3f93263d ;  /* 0x3f93263dff067424 */ /* 0x000fc800078e00ff */
[----:B------:R-:W-:-:S04]  /*0290*/  FFMA R6, R7, -R6, 1 ;  /* 0x3f80000007067423 */ /* 0x000fc80000000806 */
[----:B------:R-:W-:Y:S01]  /*02a0*/  FFMA R7, R6, R7, 0.86986440420150756836 ;  /* 0x3f5eaf6f06077423 */ /* 0x000fe20000000007 */
[----:B--2---:R-:W1:Y:S03]  /*02b0*/  FCHK P0, R0, 1.1496044397354125977 ;  /* 0x3f93263d00007902 */ /* 0x004e660000000000 */
[----:B------:R-:W-:-:S04]  /*02c0*/  FFMA R6, R0, R7, RZ ;  /* 0x0000000700067223 */ /* 0x000fc800000000ff */
[----:B------:R-:W-:-:S04]  /*02d0*/  FFMA R8, R6, -1.1496044397354125977, R0 ;  /* 0xbf93263d06087823 */ /* 0x000fc80000000000 */
[----:B------:R-:W-:Y:S01]  /*02e0*/  FFMA R7, R7, R8, R6 ;  /* 0x0000000807077223 */ /* 0x000fe20000000006 */
[----:B-1----:R-:W-:Y:S06]  /*02f0*/  @!P0 BRA `(.L_x_6) ;  /* 0x00000000000c8947 */ /* 0x002fec0003800000 */
[----:B------:R-:W-:-:S07]  /*0300*/  MOV R6, 0x320 ;  /* 0x0000032000067802 */ /* 0x000fce0000000f00 */
[----:B0-----:R-:W-:Y:S05]  /*0310*/  CALL.REL.NOINC `($__internal_0_$__cuda_sm3x_div_rn_noftz_f32_slowpath) ;  /* 0x0000000400607944 */ /* 0x001fea0003c00000 */
[----:B------:R-:W-:-:S07]  /*0320*/  MOV R7, R0 ;  /* 0x0000000000077202 */ /* 0x000fce0000000f00 */
.L_x_6:
[----:B------:R-:W-:Y:S05]  /*0330*/  BSYNC.RECONVERGENT B1 ;  /* 0x0000000000017941 */ /* 0x000fea0003800200 */
.L_x_5:
[----:B------:R-:W-:Y:S05]  /*0340*/  BSYNC.RECONVERGENT B2 ;  /* 0x0000000000027941 */ /* 0x000fea0003800200 */
.L_x_3:
[----:B------:R-:W-:Y:S01]  /*0350*/  ISETP.NE.AND P1, PT, R5, RZ, PT ;  /* 0x000000ff0500720c */ /* 0x000fe20003f25270 */
[----:B------:R1:W-:Y:S01]  /*0360*/  STG.E desc[UR6][R2.64], R7 ;  /* 0x0000000702007986 */ /* 0x0003e2000c101906 */
[----:B------:R-:W-:Y:S01]  /*0370*/  BSSY.RECONVERGENT B0, `(.L_x_7) ;  /* 0x0000015000007945 */ /* 0x000fe20003800200 */
[----:B------:R-:W-:Y:S01]  /*0380*/  BAR.SYNC.DEFER_BLOCKING 0x0 ;  /* 0x0000000000007b1d */ /* 0x000fe20000010000 */
[----:B------:R-:W-:-:S13]  /*0390*/  ISETP.NE.AND P1, PT, R4, RZ, !P1 ;  /* 0x000000ff0400720c */ /* 0x000fda0004f25270 */
[----:B-1----:R-:W-:Y:S05]  /*03a0*/  @!P1 BRA `(.L_x_8) ;  /* 0x0000000000209947 */ /* 0x002fea0003800000 */
[----:B------:R-:W2:Y:S04]  /*03b0*/  LDG.E R0, desc[UR6][R2.64+-0x4] ;  /* 0xfffffc0602007981 */ /* 0x000ea8000c1e1900 */
[----:B------:R-:W2:Y:S04]  /*03c0*/  LDG.E R5, desc[UR6][R2.64+0x4] ;  /* 0x0000040602057981 */ /* 0x000ea8000c1e1900 */
[----:B------:R-:W3:Y:S01]  /*03d0*/  LDG.E R7, desc[UR6][R2.64] ;  /* 0x0000000602077981 */ /* 0x000ee2000c1e1900 */
[----:B------:R-:W-:Y:S01]  /*03e0*/  PLOP3.LUT P0, PT, PT, PT, PT, 0x8, 0x80 ;  /* 0x000000000080781c */ /* 0x000fe20003f0e170 */
[----:B--2---:R-:W-:-:S04]  /*03f0*/  FADD R0, R0, R5 ;  /* 0x0000000500007221 */ /* 0x004fc80000000000 */
[----:B---3--:R-:W-:-:S05]  /*0400*/  FFMA R7, R0, -0.4435068666934967041, R7 ;  /* 0xbee3135500077823 */ /* 0x008fca0000000007 */
[----:B------:R2:W-:Y:S01]  /*0410*/  STG.E desc[UR6][R2.64], R7 ;  /* 0x0000000702007986 */ /* 0x0005e2000c101906 */
[----:B------:R-:W-:Y:S05]  /*0420*/  BRA `(.L_x_9) ;  /* 0x0000000000247947 */ /* 0x000fea0003800000 */
.L_x_8:
[----:B------:R-:W-:Y:S02]  /*0430*/  ISETP.NE.AND P2, PT, R4, RZ, PT ;  /* 0x000000ff0400720c */ /* 0x000fe40003f45270 */
[----:B------:R-:W-:-:S11]  /*0440*/  PLOP3.LUT P0, PT, PT, PT, PT, 0x8, 0x80 ;  /* 0x000000000080781c */ /* 0x000fd60003f0e170 */
[----:B------:R-:W-:Y:S05]  /*0450*/  @P2 BRA `(.L_x_9) ;  /* 0x0000000000182947 */ /* 0x000fea0003800000 */
[----:B------:R-:W1:Y:S02]  /*0460*/  LDC.64 R6, c[0x0][0x380] ;  /* 0x0000e000ff067b82 */ /* 0x000e640000000a00 */
[----:B-1----:R-:W2:Y:S04]  /*0470*/  LDG.E R0, desc[UR6][R6.64+0x4] ;  /* 0x0000040606007981 */ /* 0x002ea8000c1e1900 */
[----:B------:R-:W2:Y:S01]  /*0480*/  LDG.E R5, desc[UR6][R6.64] ;  /* 0x0000000606057981 */ /* 0x000ea2000c1e1900 */
[----:B------:R-:W-:Y:S01]  /*0490*/  PLOP3.LUT P0, PT, PT, PT, PT, 0x80, 0x8 ;  /* 0x000000000008781c */ /* 0x000fe20003f0f070 */
[----:B--2---:R-:W-:-:S05]  /*04a0*/  FFMA R5, R0, -0.8870137333869934082, R5 ;  /* 0xbf63135500057823 */ /* 0x004fca0000000005 */
[----:B------:R1:W-:Y:S07]  /*04b0*/  STG.E desc[UR6][R6.64], R5 ;  /* 0x0000000506007986 */ /* 0x0003ee000c101906 */
.L_x_9:
[----:B------:R-:W-:Y:S05]  /*04c0*/  BSYNC.RECONVERGENT B0 ;  /* 0x0000000000007941 */ /* 0x000fea0003800200 */
.L_x_7:
[----:B0-----:R-:W0:Y:S01]  /*04d0*/  LDC R11, c[0x0][0x390] ;  /* 0x0000e400ff0b7b82 */ /* 0x001e220000000800 */
[C---:B------:R-:W-:Y:S01]  /*04e0*/  LOP3.LUT R0, R4.reuse, 0x80000001, RZ, 0xc0, !PT ;  /* 0x8000000104007812 */ /* 0x040fe200078ec0ff */
[----:B-12---:R-:W-:Y:S01]  /*04f0*/  VIADD R7, R4, 0xffffffff ;  /* 0xffffffff04077836 */ /* 0x006fe20000000000 */
[----:B------:R-:W-:Y:S05]  /*0500*/  BSSY.RECONVERGENT B0, `(.L_x_10) ;  /* 0x0000010000007945 */ /* 0x000fea0003800200 */
[----:B------:R-:W1:Y:S01]  /*0510*/  LDC.64 R8, c[0x0][0x380] ;  /* 0x0000e000ff087b82 */ /* 0x000e620000000a00 */
[----:B0-----:R-:W-:-:S07]  /*0520*/  VIADD R5, R11, 0xffffffff ;  /* 0xffffffff0b057836 */ /* 0x001fce0000000000 */
[----:B------:R-:W-:Y:S01]  /*0530*/  BAR.SYNC.DEFER_BLOCKING 0x0 ;  /* 0x0000000000007b1d */ /* 0x000fe20000010000 */
[----:B------:R-:W-:Y:S01]  /*0540*/  ISETP.NE.AND P2, PT, R4, R5, PT ;  /* 0x000000050400720c */ /* 0x000fe20003f45270 */
[----:B-1----:R-:W-:-:S03]  /*0550*/  IMAD.WIDE.U32 R6, R7, 0x4, R8 ;  /* 0x0000000407067825 */ /* 0x002fc600078e0008 */
[----:B------:R-:W-:Y:S01]  /*0560*/  ISETP.EQ.AND P3, PT, R0, 0x1, P2 ;  /* 0x000000010000780c */ /* 0x000fe20001762270 */
[----:B------:R-:W-:-:S04]  /*0570*/  IMAD.WIDE.U32 R4, R4, 0x4, R8 ;  /* 0x0000000404047825 */ /* 0x000fc800078e0008 */
[----:B------:R-:W-:-:S08]  /*0580*/  IMAD.WIDE R8, R11, 0x4, R8 ;  /* 0x000000040b087825 */ /* 0x000fd000078e0208 */
[----:B------:R-:W-:Y:S05]  /*0590*/  @!P3 BRA `(.L_x_11) ;  /* 0x000000000018b947 */ /* 0x000fea0003800000 */
[----:B------:R-:W2:Y:S04]  /*05a0*/  LDG.E R0, desc[UR6][R6.64] ;  /* 0x0000000606007981 */ /* 0x000ea8000c1e1900 */
[----:B------:R-:W2:Y:S04]  /*05b0*/  LDG.E R11, desc[UR6][R4.64+0x4] ;  /* 0x00000406040b7981 */ /* 0x000ea8000c1e1900 */
[----:B------:R-:W3:Y:S01]  /*05c0*/  LDG.E R13, desc[UR6][R4.64] ;  /* 0x00000006040d7981 */ /* 0x000ee2000c1e1900 */
[----:B--2---:R-:W-:-:S04]  /*05d0*/  FADD R0, R0, R11 ;  /* 0x0000000b00007221 */ /* 0x004fc80000000000 */
[----:B---3--:R-:W-:-:S05]  /*05e0*/  FFMA R13, R0, -0.88291108608245849609, R13 ;  /* 0xbf620676000d7823 */ /* 0x008fca000000000d */
[----:B------:R0:W-:Y:S02]  /*05f0*/  STG.E desc[UR6][R4.64], R13 ;  /* 0x0000000d04007986 */ /* 0x0001e4000c101906 */
.L_x_11:
[----:B------:R-:W-:Y:S05]  /*0600*/  BSYNC.RECONVERGENT B0 ;  /* 0x0000000000007941 */ /* 0x000fea0003800200 */
.L_x_10:
[----:B------:R-:W-:Y:S04]  /*0610*/  BSSY.RECONVERGENT B0, `(.L_x_12) ;  /* 0x0000006000007945 */ /* 0x000fe80003800200 */
[----:B------:R-:W-:Y:S05]  /*0620*/  @P2 BRA `(.L_x_13) ;  /* 0x0000000000102947 */ /* 0x000fea0003800000 */
[----:B------:R-:W2:Y:S04]  /*0630*/  LDG.E R0, desc[UR6][R8.64+-0x8] ;  /* 0xfffff80608007981 */ /* 0x000ea8000c1e1900 */
[----:B------:R-:W2:Y:S02]  /*0640*/  LDG.E R11, desc[UR6][R2.64] ;  /* 0x00000006020b7981 */ /* 0x000ea4000c1e1900 */
[----:B--2---:R-:W-:-:S05]  /*0650*/  FFMA R11, R0, -1.7658221721649169922, R11 ;  /* 0xbfe20676000b7823 */ /* 0x004fca000000000b */
[----:B------:R1:W-:Y:S02]  /*0660*/  STG.E desc[UR6][R2.64], R11 ;  /* 0x0000000b02007986 */ /* 0x0003e4000c101906 */
.L_x_13:
[----:B------:R-:W-:Y:S05]  /*0670*/  BSYNC.RECONVERGENT B0 ;  /* 0x0000000000007941 */ /* 0x000fea0003800200 */
.L_x_12:
[----:B------:R-:W-:Y:S06]  /*0680*/  BAR.SYNC.DEFER_BLOCKING 0x0 ;  /* 0x0000000000007b1d */ /* 0x000fec0000010000 */
[----:B------:R-:W-:Y:S04]  /*0690*/  BSSY.RECONVERGENT B0, `(.L_x_14) ;  /* 0x0000008000007945 */ /* 0x000fe80003800200 */
[----:B------:R-:W-:Y:S05]  /*06a0*/  @!P1 BRA `(.L_x_15) ;  /* 0x0000000000189947 */ /* 0x000fea0003800000 */
[----:B------:R-:W2:Y:S04]  /*06b0*/  LDG.E R0, desc[UR6][R2.64+-0x4] ;  /* 0xfffffc0602007981 */ /* 0x000ea8000c1e1900 */
[----:B-1----:R-:W2:Y:S04]  /*06c0*/  LDG.E R11, desc[UR6][R2.64+0x4] ;  /* 0x00000406020b7981 */ /* 0x002ea8000c1e1900 */
[----:B0-----:R-:W3:Y:S01]  /*06d0*/  LDG.E R13, desc[UR6][R2.64] ;  /* 0x00000006020d7981 */ /* 0x001ee2000c1e1900 */
[----:B--2---:R-:W-:-:S04]  /*06e0*/  FADD R0, R0, R11 ;  /* 0x0000000b00007221 */ /* 0x004fc80000000000 */
[----:B---3--:R-:W-:-:S05]  /*06f0*/  FFMA R13, R0, 0.052980117499828338623, R13 ;  /* 0x3d5901ae000d7823 */ /* 0x008fca000000000d */
[----:B------:R2:W-:Y:S02]  /*0700*/  STG.E desc[UR6][R2.64], R13 ;  /* 0x0000000d02007986 */ /* 0x0005e4000c101906 */
.L_x_15:
[----:B------:R-:W-:Y:S05]  /*0710*/  BSYNC.RECONVERGENT B0 ;  /* 0x0000000000007941 */ /* 0x000fea0003800200 */
.L_x_14:
[----:B------:R-:W-:Y:S04]  /*0720*/  BSSY.RECONVERGENT B0, `(.L_x_16) ;  /* 0x0000007000007945 */ /* 0x000fe80003800200 */
[----:B------:R-:W-:Y:S05]  /*0730*/  @!P0 BRA `(.L_x_17) ;  /* 0x0000000000148947 */ /* 0x000fea0003800000 */
[----:B-1----:R-:W1:Y:S02]  /*0740*/  LDC.64 R10, c[0x0][0x380] ;  /* 0x0000e000ff0a7b82 */ /* 0x002e640000000a00 */
[----:B-1----:R-:W3:Y:S04]  /*0750*/  LDG.E R0, desc[UR6][R10.64+0x4] ;  /* 0x000004060a007981 */ /* 0x002ee8000c1e1900 */
[----:B0-2---:R-:W3:Y:S02]  /*0760*/  LDG.E R13, desc[UR6][R10.64] ;  /* 0x000000060a0d7981 */ /* 0x005ee4000c1e1900 */
[----:B---3--:R-:W-:-:S05]  /*0770*/  FFMA R13, R0, 0.10596023499965667725, R13 ;  /* 0x3dd901ae000d7823 */ /* 0x008fca000000000d */
[----:B------:R3:W-:Y:S02]  /*0780*/  STG.E desc[UR6][R10.64], R13 ;  /* 0x0000000d0a007986 */ /* 0x0007e4000c101906 */
.L_x_17:
[----:B------:R-:W-:Y:S05]  /*0790*/  BSYNC.RECONVERGENT B0 ;  /* 0x0000000000007941 */ /* 0x000fea0003800200 */
.L_x_16:
[----:B------:R-:W-:Y:S06]  /*07a0*/  BAR.SYNC.DEFER_BLOCKING 0x0 ;  /* 0x0000000000007b1d */ /* 0x000fec0000010000 */
[----:B------:R-:W-:Y:S04]  /*07b0*/  BSSY.RECONVERGENT B0, `(.L_x_18) ;  /* 0x0000008000007945 */ /* 0x000fe80003800200 */
[----:B------:R-:W-:Y:S05]  /*07c0*/  @!P3 BRA `(.L_x_19) ;  /* 0x000000000018b947 */ /* 0x000fea0003800000 */
[----:B------:R-:W4:Y:S04]  /*07d0*/  LDG.E R6, desc[UR6][R6.64] ;  /* 0x0000000606067981 */ /* 0x000f28000c1e1900 */
[----:B-1-3--:R-:W4:Y:S04]  /*07e0*/  LDG.E R11, desc[UR6][R4.64+0x4] ;  /* 0x00000406040b7981 */ /* 0x00af28000c1e1900 */
[----:B------:R-:W3:Y:S01]  /*07f0*/  LDG.E R0, desc[UR6][R4.64] ;  /* 0x0000000604007981 */ /* 0x000ee2000c1e1900 */
[----:B----4-:R-:W-:-:S04]  /*0800*/  FADD R11, R6, R11 ;  /* 0x0000000b060b7221 */ /* 0x010fc80000000000 */
[----:B---3--:R-:W-:-:S05]  /*0810*/  FFMA R11, R11, 1.5861343145370483398, R0 ;  /* 0x3fcb06730b0b7823 */ /* 0x008fca0000000000 */
[----:B------:R4:W-:Y:S02]  /*0820*/  STG.E desc[UR6][R4.64], R11 ;  /* 0x0000000b04007986 */ /* 0x0009e4000c101906 */
.L_x_19:
[----:B------:R-:W-:Y:S05]  /*0830*/  BSYNC.RECONVERGENT B0 ;  /* 0x0000000000007941 */ /* 0x000fea0003800200 */
.L_x_18:
[----:B------:R-:W-:Y:S05]  /*0840*/  @P2 EXIT ;  /* 0x000000000000294d */ /* 0x000fea0003800000 */
[----:B------:R-:W5:Y:S04]  /*0850*/  LDG.E R8, desc[UR6][R8.64+-0x8] ;  /* 0xfffff80608087981 */ /* 0x000f68000c1e1900 */
[----:B0---4-:R-:W5:Y:S02]  /*0860*/  LDG.E R5, desc[UR6][R2.64] ;  /* 0x0000000602057981 */ /* 0x011f64000c1e1900 */
[----:B-----5:R-:W-:-:S05]  /*0870*/  FFMA R5, R8, 3.1722686290740966797, R5 ;  /* 0x404b067308057823 */ /* 0x020fca0000000005 */
[----:B------:R-:W-:Y:S01]  /*0880*/  STG.E desc[UR6][R2.64], R5 ;  /* 0x0000000502007986 */ /* 0x000fe2000c101906 */
[----:B------:R-:W-:Y:S05]  /*0890*/  EXIT ;  /* 0x000000000000794d */ /* 0x000fea0003800000 */
        .weak           $__internal_0_$__cuda_sm3x_div_rn_noftz_f32_slowpath
        .type           $__internal_0_$__cuda_sm3x_div_rn_noftz_f32_slowpath,@function
        .size           $__internal_0_$__cuda_sm3x_div_rn_noftz_f32_slowpath,(.L_x_160 - $__internal_0_$__cuda_sm3x_div_rn_noftz_f32_slowpath)
$__internal_0_$__cuda_sm3x_div_rn_noftz_f32_slowpath:
[----:B------:R-:W-:Y:S01]  /*08a0*/  SHF.R.U32.HI R7, RZ, 0x17, R0 ;  /* 0x00000017ff077819 */ /* 0x000fe20000011600 */
[----:B------:R-:W-:Y:S04]  /*08b0*/  BSSY.RECONVERGENT B0, `(.L_x_20) ;  /* 0x000005b000007945 */ /* 0x000fe80003800200 */
[----:B------:R-:W-:Y:S01]  /*08c0*/  BSSY.RELIABLE B3, `(.L_x_21) ;  /* 0x000001a000037945 */ /* 0x000fe20003800100 */
[----:B------:R-:W-:Y:S02]  /*08d0*/  MOV R8, R0 ;  /* 0x0000000000087202 */ /* 0x000fe40000000f00 */
[----:B------:R-:W-:-:S05]  /*08e0*/  LOP3.LUT R7, R7, 0xff, RZ, 0xc0, !PT ;  /* 0x000000ff07077812 */ /* 0x000fca00078ec0ff */
[----:B------:R-:W-:-:S05]  /*08f0*/  VIADD R10, R7, 0xffffffff ;  /* 0xffffffff070a7836 */ /* 0x000fca0000000000 */
[----:B------:R-:W-:-:S13]  /*0900*/  ISETP.GT.U32.OR P0, PT, R10, 0xfd, !PT ;  /* 0x000000fd0a00780c */ /* 0x000fda0007f04470 */
[----:B------:R-:W-:Y:S01]  /*0910*/  @!P0 IMAD.MOV.U32 R9, RZ, RZ, RZ ;  /* 0x000000ffff098224 */ /* 0x000fe200078e00ff */
[----:B------:R-:W-:Y:S06]  /*0920*/  @!P0 BRA `(.L_x_22) ;  /* 0x00000000004c8947 */ /* 0x000fec0003800000 */
[----:B------:R-:W-:-:S13]  /*0930*/  FSETP.GTU.FTZ.AND P0, PT, |R0|, +INF , PT ;  /* 0x7f8000000000780b */ /* 0x000fda0003f1c200 */
[----:B------:R-:W-:Y:S05]  /*0940*/  @P0 BREAK.RELIABLE B3 ;  /* 0x0000000000030942 */ /* 0x000fea0003800100 */
[----:B------:R-:W-:Y:S05]  /*0950*/  @P0 BRA `(.L_x_23) ;  /* 0x00000004003c0947 */ /* 0x000fea0003800000 */
[----:B------:R-:W-:-:S05]  /*0960*/  IMAD.MOV.U32 R9, RZ, RZ, 0x3f93263d ;  /* 0x3f93263dff097424 */ /* 0x000fca00078e00ff */
[----:B------:R-:W-:-:S13]  /*0970*/  LOP3.LUT P0, RZ, R9, 0x7fffffff, R8, 0xc8, !PT ;  /* 0x7fffffff09ff7812 */ /* 0x000fda000780c808 */
[----:B------:R-:W-:Y:S05]  /*0980*/  @!P0 BREAK.RELIABLE B3 ;  /* 0x0000000000038942 */ /* 0x000fea0003800100 */
[----:B------:R-:W-:Y:S05]  /*0990*/  @!P0 BRA `(.L_x_24) ;  /* 0x0000000400248947 */ /* 0x000fea0003800000 */
[----:B------:R-:W-:-:S13]  /*09a0*/  LOP3.LUT P0, RZ, R8, 0x7fffffff, RZ, 0xc0, !PT ;  /* 0x7fffffff08ff7812 */ /* 0x000fda000780c0ff */
[----:B------:R-:W-:Y:S05]  /*09b0*/  @!P0 BREAK.RELIABLE B3 ;  /* 0x0000000000038942 */ /* 0x000fea0003800100 */
[----:B------:R-:W-:Y:S05]  /*09c0*/  @!P0 BRA `(.L_x_25) ;  /* 0x0000000400108947 */ /* 0x000fea0003800000 */
[----:B------:R-:W-:Y:S02]  /*09d0*/  FSETP.NEU.FTZ.AND P0, PT, |R0|, +INF , PT ;  /* 0x7f8000000000780b */ /* 0x000fe40003f1d200 */
[----:B------:R-:W-:-:S04]  /*09e0*/  LOP3.LUT P1, RZ, R9, 0x7fffffff, RZ, 0xc0, !PT ;  /* 0x7fffffff09ff7812 */ /* 0x000fc8000782c0ff */
[----:B------:R-:W-:-:S13]  /*09f0*/  PLOP3.LUT P0, PT, P0, P1, PT, 0x2f, 0xf2 ;  /* 0x0000000000f2781c */ /* 0x000fda0000702577 */
[----:B------:R-:W-:Y:S05]  /*0a00*/  @P0 BREAK.RELIABLE B3 ;  /* 0x0000000000030942 */ /* 0x000fea0003800100 */
[----:B------:R-:W-:Y:S05]  /*0a10*/  @P0 BRA `(.L_x_26) ;  /* 0x0000000000f00947 */ /* 0x000fea0003800000 */
[----:B------:R-:W-:-:S13]  /*0a20*/  ISETP.GE.AND P0, PT, R10, RZ, PT ;  /* 0x000000ff0a00720c */ /* 0x000fda0003f06270 */
[----:B------:R-:W-:Y:S01]  /*0a30*/  @P0 MOV R9, RZ ;  /* 0x000000ff00090202 */ /* 0x000fe20000000f00 */
[----:B------:R-:W-:Y:S01]  /*0a40*/  @!P0 FFMA R8, R0, 1.84467440737095516160e+19, RZ ;  /* 0x5f80000000088823 */ /* 0x000fe200000000ff */
[----:B------:R-:W-:-:S07]  /*0a50*/  @!P0 IMAD.MOV.U32 R9, RZ, RZ, -0x40 ;  /* 0xffffffc0ff098424 */ /* 0x000fce00078e00ff */
.L_x_22:
[----:B------:R-:W-:Y:S05]  /*0a60*/  BSYNC.RELIABLE B3 ;  /* 0x0000000000037941 */ /* 0x000fea0003800100 */
.L_x_21:
[----:B------:R-:W-:Y:S01]  /*0a70*/  UMOV UR4, 0x3f93263d ;  /* 0x3f93263d00047882 */ /* 0x000fe20000000000 */
[----:B------:R-:W-:Y:S01]  /*0a80*/  VIADD R7, R7, 0xffffff81 ;  /* 0xffffff8107077836 */ /* 0x000fe20000000000 */
[----:B------:R-:W0:Y:S01]  /*0a90*/  MUFU.RCP R10, UR4 ;  /* 0x00000004000a7d08 */ /* 0x000e220008001000 */
[----:B------:R-:W-:Y:S01]  /*0aa0*/  FADD.FTZ R11, -RZ, -UR4 ;  /* 0x80000004ff0b7e21 */ /* 0x000fe20008010100 */
[----:B------:R-:W-:Y:S01]  /*0ab0*/  BSSY.RECONVERGENT B3, `(.L_x_27) ;  /* 0x0000031000037945 */ /* 0x000fe20003800200 */
[C---:B------:R-:W-:Y:S01]  /*0ac0*/  IMAD R0, R7.reuse, -0x800000, R8 ;  /* 0xff80000007007824 */ /* 0x040fe200078e0208 */
[----:B------:R-:W-:Y:S01]  /*0ad0*/  IADD3 R9, PT, PT, R7, R9, RZ ;  /* 0x0000000907097210 */ /* 0x000fe20007ffe0ff */
[----:B0-----:R-:W-:-:S04]  /*0ae0*/  FFMA R13, R10, R11, 1 ;  /* 0x3f8000000a0d7423 */ /* 0x001fc8000000000b */
[----:B------:R-:W-:-:S04]  /*0af0*/  FFMA R13, R10, R13, R10 ;  /* 0x0000000d0a0d7223 */ /* 0x000fc8000000000a */
[----:B------:R-:W-:-:S04]  /*0b00*/  FFMA R8, R0, R13, RZ ;  /* 0x0000000d00087223 */ /* 0x000fc800000000ff */
[----:B------:R-:W-:-:S04]  /*0b10*/  FFMA R10, R11, R8, R0 ;  /* 0x000000080b0a7223 */ /* 0x000fc80000000000 */
[----:B------:R-:W-:-:S04]  /*0b20*/  FFMA R10, R13, R10, R8 ;  /* 0x0000000a0d0a7223 */ /* 0x000fc80000000008 */
[----:B------:R-:W-:-:S04]  /*0b30*/  FFMA R11, R11, R10, R0 ;  /* 0x0000000a0b0b7223 */ /* 0x000fc80000000000 */
[----:B------:R-:W-:-:S05]  /*0b40*/  FFMA R0, R13, R11, R10 ;  /* 0x0000000b0d007223 */ /* 0x000fca000000000a */
[----:B------:R-:W-:-:S04]  /*0b50*/  SHF.R.U32.HI R8, RZ, 0x17, R0 ;  /* 0x00000017ff087819 */ /* 0x000fc80000011600 */
[----:B------:R-:W-:-:S05]  /*0b60*/  LOP3.LUT R8, R8, 0xff, RZ, 0xc0, !PT ;  /* 0x000000ff08087812 */ /* 0x000fca00078ec0ff */
[----:B------:R-:W-:-:S04]  /*0b70*/  IMAD.IADD R12, R8, 0x1, R9 ;  /* 0x00000001080c7824 */ /* 0x000fc800078e0209 */
[----:B------:R-:W-:-:S05]  /*0b80*/  VIADD R7, R12, 0xffffffff ;  /* 0xffffffff0c077836 */ /* 0x000fca0000000000 */
[----:B------:R-:W-:-:S13]  /*0b90*/  ISETP.GE.U32.AND P0, PT, R7, 0xfe, PT ;  /* 0x000000fe0700780c */ /* 0x000fda0003f06070 */
[----:B------:R-:W-:Y:S05]  /*0ba0*/  @!P0 BRA `(.L_x_28) ;  /* 0x0000000000808947 */ /* 0x000fea0003800000 */
[----:B------:R-:W-:-:S13]  /*0bb0*/  ISETP.GT.AND P0, PT, R12, 0xfe, PT ;  /* 0x000000fe0c00780c */ /* 0x000fda0003f04270 */
[----:B------:R-:W-:Y:S05]  /*0bc0*/  @P0 BRA `(.L_x_29) ;  /* 0x00000000006c0947 */ /* 0x000fea0003800000 */
[----:B------:R-:W-:-:S13]  /*0bd0*/  ISETP.GE.AND P0, PT, R12, 0x1, PT ;  /* 0x000000010c00780c */ /* 0x000fda0003f06270 */
[----:B------:R-:W-:Y:S05]  /*0be0*/  @P0 BRA `(.L_x_30) ;  /* 0x0000000000740947 */ /* 0x000fea0003800000 */
[----:B------:R-:W-:Y:S02]  /*0bf0*/  ISETP.GE.AND P0, PT, R12, -0x18, PT ;  /* 0xffffffe80c00780c */ /* 0x000fe40003f06270 */
[----:B------:R-:W-:-:S11]  /*0c00*/  LOP3.LUT R0, R0, 0x80000000, RZ, 0xc0, !PT ;  /* 0x8000000000007812 */ /* 0x000fd600078ec0ff */
[----:B------:R-:W-:Y:S05]  /*0c10*/  @!P0 BRA `(.L_x_30) ;  /* 0x0000000000688947 */ /* 0x000fea0003800000 */
[CCC-:B------:R-:W-:Y:S01]  /*0c20*/  FFMA.RZ R7, R13.reuse, R11.reuse, R10.reuse ;  /* 0x0000000b0d077223 */ /* 0x1c0fe2000000c00a */
[-CC-:B------:R-:W-:Y:S01]  /*0c30*/  FFMA.RM R8, R13, R11.reuse, R10.reuse ;  /* 0x0000000b0d087223 */ /* 0x180fe2000000400a */
[C---:B------:R-:W-:Y:S02]  /*0c40*/  ISETP.NE.AND P2, PT, R12.reuse, RZ, PT ;  /* 0x000000ff0c00720c */ /* 0x040fe40003f45270 */
[C---:B------:R-:W-:Y:S02]  /*0c50*/  ISETP.NE.AND P1, PT, R12.reuse, RZ, PT ;  /* 0x000000ff0c00720c */ /* 0x040fe40003f25270 */
[----:B------:R-:W-:Y:S01]  /*0c60*/  LOP3.LUT R9, R7, 0x7fffff, RZ, 0xc0, !PT ;  /* 0x007fffff07097812 */ /* 0x000fe200078ec0ff */
[----:B------:R-:W-:Y:S01]  /*0c70*/  FFMA.RP R7, R13, R11, R10 ;  /* 0x0000000b0d077223 */ /* 0x000fe2000000800a */
[----:B------:R-:W-:Y:S01]  /*0c80*/  IADD3 R10, PT, PT, R12, 0x20, RZ ;  /* 0x000000200c0a7810 */ /* 0x000fe20007ffe0ff */
[----:B------:R-:W-:Y:S01]  /*0c90*/  IMAD.MOV R11, RZ, RZ, -R12 ;  /* 0x000000ffff0b7224 */ /* 0x000fe200078e0a0c */
[----:B------:R-:W-:-:S02]  /*0ca0*/  LOP3.LUT R9, R9, 0x800000, RZ, 0xfc, !PT ;  /* 0x0080000009097812 */ /* 0x000fc400078efcff */
[----:B------:R-:W-:Y:S02]  /*0cb0*/  FSETP.NEU.FTZ.AND P0, PT, R7, R8, PT ;  /* 0x000000080700720b */ /* 0x000fe40003f1d000 */
[----:B------:R-:W-:Y:S02]  /*0cc0*/  SHF.L.U32 R10, R9, R10, RZ ;  /* 0x0000000a090a7219 */ /* 0x000fe400000006ff */
[----:B------:R-:W-:Y:S02]  /*0cd0*/  SEL R8, R11, RZ, P2 ;  /* 0x000000ff0b087207 */ /* 0x000fe40001000000 */
[----:B------:R-:W-:Y:S02]  /*0ce0*/  ISETP.NE.AND P1, PT, R10, RZ, P1 ;  /* 0x000000ff0a00720c */ /* 0x000fe40000f25270 */
[----:B------:R-:W-:Y:S02]  /*0cf0*/  SHF.R.U32.HI R8, RZ, R8, R9 ;  /* 0x00000008ff087219 */ /* 0x000fe40000011609 */
[----:B------:R-:W-:-:S02]  /*0d00*/  PLOP3.LUT P0, PT, P0, P1, PT, 0xf8, 0x8f ;  /* 0x00000000008f781c */ /* 0x000fc40000703f70 */
[----:B------:R-:W-:Y:S02]  /*0d10*/  SHF.R.U32.HI R10, RZ, 0x1, R8 ;  /* 0x00000001ff0a7819 */ /* 0x000fe40000011608 */
[----:B------:R-:W-:-:S04]  /*0d20*/  SEL R7, RZ, 0x1, !P0 ;  /* 0x00000001ff077807 */ /* 0x000fc80004000000 */
[----:B------:R-:W-:-:S04]  /*0d30*/  LOP3.LUT R7, R7, 0x1, R10, 0xf8, !PT ;  /* 0x0000000107077812 */ /* 0x000fc800078ef80a */
[----:B------:R-:W-:-:S05]  /*0d40*/  LOP3.LUT R7, R7, R8, RZ, 0xc0, !PT ;  /* 0x0000000807077212 */ /* 0x000fca00078ec0ff */
[----:B------:R-:W-:-:S05]  /*0d50*/  IMAD.IADD R7, R10, 0x1, R7 ;  /* 0x000000010a077824 */ /* 0x000fca00078e0207 */
[----:B------:R-:W-:Y:S01]  /*0d60*/  LOP3.LUT R0, R7, R0, RZ, 0xfc, !PT ;  /* 0x0000000007007212 */ /* 0x000fe200078efcff */
[----:B------:R-:W-:Y:S06]  /*0d70*/  BRA `(.L_x_30) ;  /* 0x0000000000107947 */ /* 0x000fec0003800000 */
.L_x_29:
[----:B------:R-:W-:-:S04]  /*0d80*/  LOP3.LUT R0, R0, 0x80000000, RZ, 0xc0, !PT ;  /* 0x8000000000007812 */ /* 0x000fc800078ec0ff */
[----:B------:R-:W-:Y:S01]  /*0d90*/  LOP3.LUT R0, R0, 0x7f800000, RZ, 0xfc, !PT ;  /* 0x7f80000000007812 */ /* 0x000fe200078efcff */
[----:B------:R-:W-:Y:S06]  /*0da0*/  BRA `(.L_x_30) ;  /* 0x0000000000047947 */ /* 0x000fec0003800000 */
.L_x_28:
[----:B------:R-:W-:-:S07]  /*0db0*/  LEA R0, R9, R0, 0x17 ;  /* 0x0000000009007211 */ /* 0x000fce00078eb8ff */
.L_x_30:
[----:B------:R-:W-:Y:S05]  /*0dc0*/  BSYNC.RECONVERGENT B3 ;  /* 0x0000000000037941 */ /* 0x000fea0003800200 */
.L_x_27:
[----:B------:R-:W-:Y:S05]  /*0dd0*/  BRA `(.L_x_31) ;  /* 0x0000000000207947 */ /* 0x000fea0003800000 */
.L_x_26:
[----:B------:R-:W-:-:S04]  /*0de0*/  LOP3.LUT R0, R9, 0x80000000, R8, 0x48, !PT ;  /* 0x8000000009007812 */ /* 0x000fc800078e4808 */
[----:B------:R-:W-:Y:S01]  /*0df0*/  LOP3.LUT R0, R0, 0x7f800000, RZ, 0xfc, !PT ;  /* 0x7f80000000007812 */ /* 0x000fe200078efcff */
[----:B------:R-:W-:Y:S06]  /*0e00*/  BRA `(.L_x_31) ;  /* 0x0000000000147947 */ /* 0x000fec0003800000 */
.L_x_25:
[----:B------:R-:W-:Y:S01]  /*0e10*/  LOP3.LUT R0, R9, 0x80000000, R8, 0x48, !PT ;  /* 0x8000000009007812 */ /* 0x000fe200078e4808 */
[----:B------:R-:W-:Y:S06]  /*0e20*/  BRA `(.L_x_31) ;  /* 0x00000000000c7947 */ /* 0x000fec0003800000 */
.L_x_24:
[----:B------:R-:W0:Y:S01]  /*0e30*/  MUFU.RSQ R0, -QNAN ;  /* 0xffc0000000007908 */ /* 0x000e220000001400 */
[----:B------:R-:W-:Y:S05]  /*0e40*/  BRA `(.L_x_31) ;  /* 0x0000000000047947 */ /* 0x000fea0003800000 */
.L_x_23:
[----:B------:R-:W-:-:S07]  /*0e50*/  FADD.FTZ R0, R0, 1.1496044397354125977 ;  /* 0x3f93263d00007421 */ /* 0x000fce0000010000 */
.L_x_31:
[----:B------:R-:W-:Y:S05]  /*0e60*/  BSYNC.RECONVERGENT B0 ;  /* 0x0000000000007941 */ /* 0x000fea0003800200 */
.L_x_20:
[----:B------:R-:W-:-:S04]  /*0e70*/  IMAD.MOV.U32 R7, RZ, RZ, 0x0 ;  /* 0x00000000ff077424 */ /* 0x000fc800078e00ff */
[----:B0-----:R-:W-:Y:S05]  /*0e80*/  RET.REL.NODEC R6 `(_Z5iwt97PfS_i) ;  /* 0xfffffff0065c7950 */ /* 0x001fea0003c3ffff */
.L_x_32:
        /* <DEDUP_REMOVED lines=15> */
.L_x_160:


//--------------------- .text._Z5iwt97PhPfS0_i    --------------------------
	.section	.text._Z5iwt97PhPfS0_i,"ax",@progbits
	.align	128
        .global         _Z5iwt97PhPfS0_i
        .type           _Z5iwt97PhPfS0_i,@function
        .size           _Z5iwt97PhPfS0_i,(.L_x_161 - _Z5iwt97PhPfS0_i)
        .other          _Z5iwt97PhPfS0_i,@"STO_CUDA_ENTRY STV_DEFAULT"
_Z5iwt97PhPfS0_i:
.text._Z5iwt97PhPfS0_i:
        /* <DEDUP_REMOVED lines=26> */
.L_x_34:
[----:B------:R-:W-:Y:S05]  /*01a0*/  BSYNC.RECONVERGENT B0 ;  /* 0x0000000000007941 */ /* 0x000fea0003800200 */
.L_x_33:
        /* <DEDUP_REMOVED lines=10> */
.L_x_36:
        /* <DEDUP_REMOVED lines=12> */
[----:B0-----:R-:W-:Y:S05]  /*0310*/  CALL.REL.NOINC `($__internal_1_$__cuda_sm3x_div_rn_noftz_f32_slowpath) ;  /* 0x0000000400a47944 */ /* 0x001fea0003c00000 */
[----:B------:R-:W-:-:S07]  /*0320*/  IMAD.MOV.U32 R7, RZ, RZ, R0 ;  /* 0x000000ffff077224 */ /* 0x000fce00078e0000 */
.L_x_38:
[----:B------:R-:W-:Y:S05]  /*0330*/  BSYNC.RECONVERGENT B1 ;  /* 0x0000000000017941 */ /* 0x000fea0003800200 */
.L_x_37:
[----:B------:R-:W-:Y:S05]  /*0340*/  BSYNC.RECONVERGENT B2 ;  /* 0x0000000000027941 */ /* 0x000fea0003800200 */
.L_x_35:
        /* <DEDUP_REMOVED lines=14> */
.L_x_40:
        /* <DEDUP_REMOVED lines=9> */
.L_x_41:
[----:B------:R-:W-:Y:S05]  /*04c0*/  BSYNC.RECONVERGENT B0 ;  /* 0x0000000000007941 */ /* 0x000fea0003800200 */
.L_x_39:
[----:B------:R-:W3:Y:S01]  /*04d0*/  LDC R9, c[0x0][0x398] ;  /* 0x0000e600ff097b82 */ /* 0x000ee20000000800 */
[C---:B------:R-:W-:Y:S01]  /*04e0*/  LOP3.LUT R0, R4.reuse, 0x80000001, RZ, 0xc0, !PT ;  /* 0x8000000104007812 */ /* 0x040fe200078ec0ff */
[----:B-12---:R-:W-:Y:S01]  /*04f0*/  VIADD R7, R4, 0xffffffff ;  /* 0xffffffff04077836 */ /* 0x006fe20000000000 */
[----:B------:R-:W-:Y:S05]  /*0500*/  BSSY.RECONVERGENT B0, `(.L_x_42) ;  /* 0x0000010000007945 */ /* 0x000fea0003800200 */
[----:B0-----:R-:W0:Y:S01]  /*0510*/  LDC.64 R10, c[0x0][0x388] ;  /* 0x0000e200ff0a7b82 */ /* 0x001e220000000a00 */
[----:B---3--:R-:W-:-:S07]  /*0520*/  VIADD R5, R9, 0xffffffff ;  /* 0xffffffff09057836 */ /* 0x008fce0000000000 */
[----:B------:R-:W-:Y:S01]  /*0530*/  BAR.SYNC.DEFER_BLOCKING 0x0 ;  /* 0x0000000000007b1d */ /* 0x000fe20000010000 */
[----:B------:R-:W-:Y:S01]  /*0540*/  ISETP.NE.AND P2, PT, R4, R5, PT ;  /* 0x000000050400720c */ /* 0x000fe20003f45270 */
[----:B0-----:R-:W-:-:S03]  /*0550*/  IMAD.WIDE.U32 R6, R7, 0x4, R10 ;  /* 0x0000000407067825 */ /* 0x001fc600078e000a */
[----:B------:R-:W-:Y:S01]  /*0560*/  ISETP.EQ.AND P3, PT, R0, 0x1, P2 ;  /* 0x000000010000780c */ /* 0x000fe20001762270 */
[----:B------:R-:W-:-:S04]  /*0570*/  IMAD.WIDE R8, R9, 0x4, R10 ;  /* 0x0000000409087825 */ /* 0x000fc800078e020a */
[----:B------:R-:W-:-:S08]  /*0580*/  IMAD.WIDE.U32 R10, R4, 0x4, R10 ;  /* 0x00000004040a7825 */ /* 0x000fd000078e000a */
[----:B------:R-:W-:Y:S05]  /*0590*/  @!P3 BRA `(.L_x_43) ;  /* 0x000000000018b947 */ /* 0x000fea0003800000 */
[----:B------:R-:W2:Y:S04]  /*05a0*/  LDG.E R0, desc[UR6][R6.64] ;  /* 0x0000000606007981 */ /* 0x000ea8000c1e1900 */
[----:B------:R-:W2:Y:S04]  /*05b0*/  LDG.E R5, desc[UR6][R10.64+0x4] ;  /* 0x000004060a057981 */ /* 0x000ea8000c1e1900 */
[----:B------:R-:W3:Y:S01]  /*05c0*/  LDG.E R13, desc[UR6][R10.64] ;  /* 0x000000060a0d7981 */ /* 0x000ee2000c1e1900 */
[----:B--2---:R-:W-:-:S04]  /*05d0*/  FADD R0, R0, R5 ;  /* 0x0000000500007221 */ /* 0x004fc80000000000 */
[----:B---3--:R-:W-:-:S05]  /*05e0*/  FFMA R13, R0, -0.88291108608245849609, R13 ;  /* 0xbf620676000d7823 */ /* 0x008fca000000000d */
[----:B------:R0:W-:Y:S02]  /*05f0*/  STG.E desc[UR6][R10.64], R13 ;  /* 0x0000000d0a007986 */ /* 0x0001e4000c101906 */
.L_x_43:
[----:B------:R-:W-:Y:S05]  /*0600*/  BSYNC.RECONVERGENT B0 ;  /* 0x0000000000007941 */ /* 0x000fea0003800200 */
.L_x_42:
[----:B------:R-:W-:Y:S04]  /*0610*/  BSSY.RECONVERGENT B0, `(.L_x_44) ;  /* 0x0000006000007945 */ /* 0x000fe80003800200 */
[----:B------:R-:W-:Y:S05]  /*0620*/  @P2 BRA `(.L_x_45) ;  /* 0x0000000000102947 */ /* 0x000fea0003800000 */
[----:B------:R-:W2:Y:S04]  /*0630*/  LDG.E R0, desc[UR6][R8.64+-0x8] ;  /* 0xfffff80608007981 */ /* 0x000ea8000c1e1900 */
[----:B------:R-:W2:Y:S02]  /*0640*/  LDG.E R5, desc[UR6][R2.64] ;  /* 0x0000000602057981 */ /* 0x000ea4000c1e1900 */
[----:B--2---:R-:W-:-:S05]  /*0650*/  FFMA R5, R0, -1.7658221721649169922, R5 ;  /* 0xbfe2067600057823 */ /* 0x004fca0000000005 */
[----:B------:R1:W-:Y:S02]  /*0660*/  STG.E desc[UR6][R2.64], R5 ;  /* 0x0000000502007986 */ /* 0x0003e4000c101906 */
.L_x_45:
[----:B------:R-:W-:Y:S05]  /*0670*/  BSYNC.RECONVERGENT B0 ;  /* 0x0000000000007941 */ /* 0x000fea0003800200 */
.L_x_44:
        /* <DEDUP_REMOVED lines=9> */
.L_x_47:
[----:B------:R-:W-:Y:S05]  /*0710*/  BSYNC.RECONVERGENT B0 ;  /* 0x0000000000007941 */ /* 0x000fea0003800200 */
.L_x_46:
[----:B------:R-:W-:Y:S04]  /*0720*/  BSSY.RECONVERGENT B0, `(.L_x_48) ;  /* 0x0000007000007945 */ /* 0x000fe80003800200 */
[----:B------:R-:W-:Y:S05]  /*0730*/  @!P0 BRA `(.L_x_49) ;  /* 0x0000000000148947 */ /* 0x000fea0003800000 */
[----:B0-2---:R-:W0:Y:S02]  /*0740*/  LDC.64 R12, c[0x0][0x388] ;  /* 0x0000e200ff0c7b82 */ /* 0x005e240000000a00 */
[----:B0-----:R-:W2:Y:S04]  /*0750*/  LDG.E R0, desc[UR6][R12.64+0x4] ;  /* 0x000004060c007981 */ /* 0x001ea8000c1e1900 */
[----:B-1----:R-:W2:Y:S02]  /*0760*/  LDG.E R5, desc[UR6][R12.64] ;  /* 0x000000060c057981 */ /* 0x002ea4000c1e1900 */
[----:B--2---:R-:W-:-:S05]  /*0770*/  FFMA R5, R0, 0.10596023499965667725, R5 ;  /* 0x3dd901ae00057823 */ /* 0x004fca0000000005 */
[----:B------:R3:W-:Y:S02]  /*0780*/  STG.E desc[UR6][R12.64], R5 ;  /* 0x000000050c007986 */ /* 0x0007e4000c101906 */
.L_x_49:
[----:B------:R-:W-:Y:S05]  /*0790*/  BSYNC.RECONVERGENT B0 ;  /* 0x0000000000007941 */ /* 0x000fea0003800200 */
.L_x_48:
        /* <DEDUP_REMOVED lines=9> */
.L_x_51:
[----:B------:R-:W-:Y:S05]  /*0830*/  BSYNC.RECONVERGENT B0 ;  /* 0x0000000000007941 */ /* 0x000fea0003800200 */
.L_x_50:
[----:B------:R-:W-:Y:S04]  /*0840*/  BSSY.RECONVERGENT B0, `(.L_x_52) ;  /* 0x0000006000007945 */ /* 0x000fe80003800200 */
[----:B------:R-:W-:Y:S05]  /*0850*/  @P2 BRA `(.L_x_53) ;  /* 0x0000000000102947 */ /* 0x000fea0003800000 */
[----:B------:R-:W5:Y:S04]  /*0860*/  LDG.E R8, desc[UR6][R8.64+-0x8] ;  /* 0xfffff80608087981 */ /* 0x000f68000c1e1900 */
[----:B-1-34-:R-:W5:Y:S02]  /*0870*/  LDG.E R5, desc[UR6][R2.64] ;  /* 0x0000000602057981 */ /* 0x01af64000c1e1900 */
[----:B-----5:R-:W-:-:S05]  /*0880*/  FFMA R5, R8, 3.1722686290740966797, R5 ;  /* 0x404b067308057823 */ /* 0x020fca0000000005 */
[----:B------:R1:W-:Y:S02]  /*0890*/  STG.E desc[UR6][R2.64], R5 ;  /* 0x0000000502007986 */ /* 0x0003e4000c101906 */
.L_x_53:
[----:B------:R-:W-:Y:S05]  /*08a0*/  BSYNC.RECONVERGENT B0 ;  /* 0x0000000000007941 */ /* 0x000fea0003800200 */
.L_x_52:
[----:B------:R-:W-:Y:S06]  /*08b0*/  BAR.SYNC.DEFER_BLOCKING 0x0 ;  /* 0x0000000000007b1d */ /* 0x000fec0000010000 */
[----:B-12---:R-:W2:Y:S01]  /*08c0*/  LDG.E R2, desc[UR6][R2.64] ;  /* 0x0000000602027981 */ /* 0x006ea2000c1e1900 */
[----:B------:R-:W-:Y:S01]  /*08d0*/  BSSY.RECONVERGENT B0, `(.L_x_54) ;  /* 0x0000008000007945 */ /* 0x000fe20003800200 */
[----:B------:R-:W-:Y:S01]  /*08e0*/  IMAD.MOV.U32 R0, RZ, RZ, 0xff ;  /* 0x000000ffff007424 */ /* 0x000fe200078e00ff */
[----:B--2---:R-:W-:-:S13]  /*08f0*/  FSETP.GT.AND P0, PT, R2, 255, PT ;  /* 0x437f00000200780b */ /* 0x004fda0003f04000 */
[----:B------:R-:W-:Y:S05]  /*0900*/  @P0 BRA `(.L_x_55) ;  /* 0x0000000000100947 */ /* 0x000fea0003800000 */
[----:B------:R-:W-:Y:S02]  /*0910*/  FSETP.GEU.AND P0, PT, R2, RZ, PT ;  /* 0x000000ff0200720b */ /* 0x000fe40003f0e000 */
[----:B------:R-:W-:-:S11]  /*0920*/  PRMT R0, RZ, 0x7610, R0 ;  /* 0x00007610ff007816 */ /* 0x000fd60000000000 */
[----:B------:R-:W1:Y:S02]  /*0930*/  @P0 F2I.U32.TRUNC.NTZ R2, R2 ;  /* 0x0000000200020305 */ /* 0x000e64000020f000 */
[----:B-1----:R-:W-:-:S07]  /*0940*/  @P0 PRMT R0, R2, 0x7610, R0 ;  /* 0x0000761002000816 */ /* 0x002fce0000000000 */
.L_x_55:
[----:B------:R-:W-:Y:S05]  /*0950*/  BSYNC.RECONVERGENT B0 ;  /* 0x0000000000007941 */ /* 0x000fea0003800200 */
.L_x_54:
[----:B------:R-:W1:Y:S02]  /*0960*/  LDCU.64 UR4, c[0x0][0x380] ;  /* 0x00007000ff0477ac */ /* 0x000e640008000a00 */
[----:B-1----:R-:W-:-:S04]  /*0970*/  IADD3 R2, P0, PT, R4, UR4, RZ ;  /* 0x0000000404027c10 */ /* 0x002fc8000ff1e0ff */
[----:B------:R-:W-:-:S05]  /*0980*/  LEA.HI.X.SX32 R3, R4, UR5, 0x1, P0 ;  /* 0x0000000504037c11 */ /* 0x000fca00080f0eff */
[----:B------:R-:W-:Y:S01]  /*0990*/  STG.E.U8 desc[UR6][R2.64], R0 ;  /* 0x0000000002007986 */ /* 0x000fe2000c101106 */
[----:B------:R-:W-:Y:S05]  /*09a0*/  EXIT ;  /* 0x000000000000794d */ /* 0x000fea0003800000 */
        .weak           $__internal_1_$__cuda_sm3x_div_rn_noftz_f32_slowpath
        .type           $__internal_1_$__cuda_sm3x_div_rn_noftz_f32_slowpath,@function
        .size           $__internal_1_$__cuda_sm3x_div_rn_noftz_f32_slowpath,(.L_x_161 - $__internal_1_$__cuda_sm3x_div_rn_noftz_f32_slowpath)
$__internal_1_$__cuda_sm3x_div_rn_noftz_f32_slowpath:
[--C-:B------:R-:W-:Y:S01]  /*09b0*/  SHF.R.U32.HI R7, RZ, 0x17, R0.reuse ;  /* 0x00000017ff077819 */ /* 0x100fe20000011600 */
[----:B------:R-:W-:Y:S04]  /*09c0*/  BSSY.RECONVERGENT B0, `(.L_x_56) ;  /* 0x000005b000007945 */ /* 0x000fe80003800200 */
[----:B------:R-:W-:Y:S01]  /*09d0*/  BSSY.RELIABLE B3, `(.L_x_57) ;  /* 0x000001a000037945 */ /* 0x000fe20003800100 */
[----:B------:R-:W-:Y:S01]  /*09e0*/  IMAD.MOV.U32 R8, RZ, RZ, R0 ;  /* 0x000000ffff087224 */ /* 0x000fe200078e0000 */
[----:B------:R-:W-:-:S04]  /*09f0*/  LOP3.LUT R7, R7, 0xff, RZ, 0xc0, !PT ;  /* 0x000000ff07077812 */ /* 0x000fc800078ec0ff */
[----:B------:R-:W-:-:S04]  /*0a00*/  IADD3 R10, PT, PT, R7, -0x1, RZ ;  /* 0xffffffff070a7810 */ /* 0x000fc80007ffe0ff */
        /* <DEDUP_REMOVED lines=19> */
[----:B------:R-:W-:Y:S02]  /*0b40*/  @P0 IMAD.MOV.U32 R9, RZ, RZ, RZ ;  /* 0x000000ffff090224 */ /* 0x000fe400078e00ff */
[----:B------:R-:W-:Y:S01]  /*0b50*/  @!P0 FFMA R8, R0, 1.84467440737095516160e+19, RZ ;  /* 0x5f80000000088823 */ /* 0x000fe200000000ff */
[----:B------:R-:W-:-:S07]  /*0b60*/  @!P0 IMAD.MOV.U32 R9, RZ, RZ, -0x40 ;  /* 0xffffffc0ff098424 */ /* 0x000fce00078e00ff */
.L_x_58:
[----:B------:R-:W-:Y:S05]  /*0b70*/  BSYNC.RELIABLE B3 ;  /* 0x0000000000037941 */ /* 0x000fea0003800100 */
.L_x_57:
[----:B------:R-:W-:Y:S01]  /*0b80*/  UMOV UR4, 0x3f93263d ;  /* 0x3f93263d00047882 */ /* 0x000fe20000000000 */
[----:B------:R-:W-:Y:S01]  /*0b90*/  IADD3 R7, PT, PT, R7, -0x7f, RZ ;  /* 0xffffff8107077810 */ /* 0x000fe20007ffe0ff */
[----:B------:R-:W0:Y:S01]  /*0ba0*/  MUFU.RCP R10, UR4 ;  /* 0x00000004000a7d08 */ /* 0x000e220008001000 */
[----:B------:R-:W-:Y:S01]  /*0bb0*/  FADD.FTZ R11, -RZ, -UR4 ;  /* 0x80000004ff0b7e21 */ /* 0x000fe20008010100 */
[----:B------:R-:W-:Y:S02]  /*0bc0*/  BSSY.RECONVERGENT B3, `(.L_x_63) ;  /* 0x0000031000037945 */ /* 0x000fe40003800200 */
[C---:B------:R-:W-:Y:S02]  /*0bd0*/  IMAD R0, R7.reuse, -0x800000, R8 ;  /* 0xff80000007007824 */ /* 0x040fe400078e0208 */
[----:B------:R-:W-:Y:S02]  /*0be0*/  IMAD.IADD R9, R7, 0x1, R9 ;  /* 0x0000000107097824 */ /* 0x000fe400078e0209 */
        /* <DEDUP_REMOVED lines=26> */
[C---:B------:R-:W-:Y:S01]  /*0d90*/  VIADD R10, R12.reuse, 0x20 ;  /* 0x000000200c0a7836 */ /* 0x040fe20000000000 */
[----:B------:R-:W-:Y:S02]  /*0da0*/  IADD3 R11, PT, PT, -R12, RZ, RZ ;  /* 0x000000ff0c0b7210 */ /* 0x000fe40007ffe1ff */
        /* <DEDUP_REMOVED lines=14> */
.L_x_65:
[----:B------:R-:W-:-:S04]  /*0e90*/  LOP3.LUT R0, R0, 0x80000000, RZ, 0xc0, !PT ;  /* 0x8000000000007812 */ /* 0x000fc800078ec0ff */
[----:B------:R-:W-:Y:S01]  /*0ea0*/  LOP3.LUT R0, R0, 0x7f800000, RZ, 0xfc, !PT ;  /* 0x7f80000000007812 */ /* 0x000fe200078efcff */
[----:B------:R-:W-:Y:S06]  /*0eb0*/  BRA `(.L_x_66) ;  /* 0x0000000000047947 */ /* 0x000fec0003800000 */
.L_x_64:
[----:B------:R-:W-:-:S07]  /*0ec0*/  IMAD R0, R9, 0x800000, R0 ;  /* 0x0080000009007824 */ /* 0x000fce00078e0200 */
.L_x_66:
[----:B------:R-:W-:Y:S05]  /*0ed0*/  BSYNC.RECONVERGENT B3 ;  /* 0x0000000000037941 */ /* 0x000fea0003800200 */
.L_x_63:
[----:B------:R-:W-:Y:S05]  /*0ee0*/  BRA `(.L_x_67) ;  /* 0x0000000000207947 */ /* 0x000fea0003800000 */
.L_x_62:
[----:B------:R-:W-:-:S04]  /*0ef0*/  LOP3.LUT R0, R9, 0x80000000, R8, 0x48, !PT ;  /* 0x8000000009007812 */ /* 0x000fc800078e4808 */
[----:B------:R-:W-:Y:S01]  /*0f00*/  LOP3.LUT R0, R0, 0x7f800000, RZ, 0xfc, !PT ;  /* 0x7f80000000007812 */ /* 0x000fe200078efcff */
[----:B------:R-:W-:Y:S06]  /*0f10*/  BRA `(.L_x_67) ;  /* 0x0000000000147947 */ /* 0x000fec0003800000 */
.L_x_61:
[----:B------:R-:W-:Y:S01]  /*0f20*/  LOP3.LUT R0, R9, 0x80000000, R8, 0x48, !PT ;  /* 0x8000000009007812 */ /* 0x000fe200078e4808 */
[----:B------:R-:W-:Y:S06]  /*0f30*/  BRA `(.L_x_67) ;  /* 0x00000000000c7947 */ /* 0x000fec0003800000 */
.L_x_60:
[----:B------:R-:W0:Y:S01]  /*0f40*/  MUFU.RSQ R0, -QNAN ;  /* 0xffc0000000007908 */ /* 0x000e220000001400 */
[----:B------:R-:W-:Y:S05]  /*0f50*/  BRA `(.L_x_67) ;  /* 0x0000000000047947 */ /* 0x000fea0003800000 */
.L_x_59:
[----:B------:R-:W-:-:S07]  /*0f60*/  FADD.FTZ R0, R0, 1.1496044397354125977 ;  /* 0x3f93263d00007421 */ /* 0x000fce0000010000 */
.L_x_67:
[----:B------:R-:W-:Y:S05]  /*0f70*/  BSYNC.RECONVERGENT B0 ;  /* 0x0000000000007941 */ /* 0x000fea0003800200 */
.L_x_56:
[----:B------:R-:W-:-:S04]  /*0f80*/  IMAD.MOV.U32 R7, RZ, RZ, 0x0 ;  /* 0x00000000ff077424 */ /* 0x000fc800078e00ff */
[----:B0-----:R-:W-:Y:S05]  /*0f90*/  RET.REL.NODEC R6 `(_Z5iwt97PhPfS0_i) ;  /* 0xfffffff006187950 */ /* 0x001fea0003c3ffff */
.L_x_68:
        /* <DEDUP_REMOVED lines=14> */
.L_x_161:


//--------------------- .text._Z5fwt97PfS_i       --------------------------
	.section	.text._Z5fwt97PfS_i,"ax",@progbits
	.align	128
        .global         _Z5fwt97PfS_i
        .type           _Z5fwt97PfS_i,@function
        .size           _Z5fwt97PfS_i,(.L_x_162 - _Z5fwt97PfS_i)
        .other          _Z5fwt97PfS_i,@"STO_CUDA_ENTRY STV_DEFAULT"
_Z5fwt97PfS_i:
.text._Z5fwt97PfS_i:
        /* <DEDUP_REMOVED lines=9> */
[----:B------:R-:W-:Y:S01]  /*0090*/  VIADD R3, R9, 0xffffffff ;  /* 0xffffffff09037836 */ /* 0x000fe20000000000 */
[C---:B------:R-:W-:Y:S01]  /*00a0*/  LOP3.LUT R0, R4.reuse, 0x80000001, RZ, 0xc0, !PT ;  /* 0x8000000104007812 */ /* 0x040fe200078ec0ff */
[C---:B------:R-:W-:Y:S01]  /*00b0*/  VIADD R7, R4.reuse, 0xffffffff ;  /* 0xffffffff04077836 */ /* 0x040fe20000000000 */
[----:B------:R-:W1:Y:S01]  /*00c0*/  LDCU.64 UR6, c[0x0][0x358] ;  /* 0x00006b00ff0677ac */ /* 0x000e620008000a00 */
[----:B------:R-:W-:Y:S01]  /*00d0*/  BSSY.RECONVERGENT B0, `(.L_x_69) ;  /* 0x000000e000007945 */ /* 0x000fe20003800200 */
[----:B------:R-:W-:-:S04]  /*00e0*/  ISETP.NE.AND P2, PT, R4, R3, PT ;  /* 0x000000030400720c */ /* 0x000fc80003f45270 */
[----:B------:R-:W-:Y:S01]  /*00f0*/  ISETP.EQ.AND P3, PT, R0, 0x1, P2 ;  /* 0x000000010000780c */ /* 0x000fe20001762270 */
[----:B0-----:R-:W-:-:S04]  /*0100*/  IMAD.WIDE.U32 R6, R7, 0x4, R10 ;  /* 0x0000000407067825 */ /* 0x001fc800078e000a */
[----:B------:R-:W-:-:S04]  /*0110*/  IMAD.WIDE R8, R9, 0x4, R10 ;  /* 0x0000000409087825 */ /* 0x000fc800078e020a */
[----:B------:R-:W-:-:S04]  /*0120*/  IMAD.WIDE R2, R4, 0x4, R10 ;  /* 0x0000000404027825 */ /* 0x000fc800078e020a */
[----:B------:R-:W-:Y:S01]  /*0130*/  IMAD.WIDE.U32 R10, R4, 0x4, R10 ;  /* 0x00000004040a7825 */ /* 0x000fe200078e000a */
[----:B-1----:R-:W-:Y:S06]  /*0140*/  @!P3 BRA `(.L_x_70) ;  /* 0x000000000018b947 */ /* 0x002fec0003800000 */
[----:B------:R-:W2:Y:S04]  /*0150*/  LDG.E R0, desc[UR6][R6.64] ;  /* 0x0000000606007981 */ /* 0x000ea8000c1e1900 */
[----:B------:R-:W2:Y:S04]  /*0160*/  LDG.E R5, desc[UR6][R10.64+0x4] ;  /* 0x000004060a057981 */ /* 0x000ea8000c1e1900 */
[----:B------:R-:W3:Y:S01]  /*0170*/  LDG.E R13, desc[UR6][R10.64] ;  /* 0x000000060a0d7981 */ /* 0x000ee2000c1e1900 */
[----:B--2---:R-:W-:-:S04]  /*0180*/  FADD R0, R0, R5 ;  /* 0x0000000500007221 */ /* 0x004fc80000000000 */
[----:B---3--:R-:W-:-:S05]  /*0190*/  FFMA R13, R0, -1.5861343145370483398, R13 ;  /* 0xbfcb0673000d7823 */ /* 0x008fca000000000d */
[----:B------:R0:W-:Y:S02]  /*01a0*/  STG.E desc[UR6][R10.64], R13 ;  /* 0x0000000d0a007986 */ /* 0x0001e4000c101906 */
.L_x_70:
[----:B------:R-:W-:Y:S05]  /*01b0*/  BSYNC.RECONVERGENT B0 ;  /* 0x0000000000007941 */ /* 0x000fea0003800200 */
.L_x_69:
[----:B------:R-:W2:Y:S04]  /*01c0*/  @!P2 LDG.E R0, desc[UR6][R8.64+-0x8] ;  /* 0xfffff8060800a981 */ /* 0x000ea8000c1e1900 */
[----:B0-----:R-:W2:Y:S01]  /*01d0*/  @!P2 LDG.E R13, desc[UR6][R2.64] ;  /* 0x00000006020da981 */ /* 0x001ea2000c1e1900 */
[----:B------:R-:W-:-:S04]  /*01e0*/  LOP3.LUT P1, R5, R4, 0x1, RZ, 0xc0, !PT ;  /* 0x0000000104057812 */ /* 0x000fc8000782c0ff */
[----:B------:R-:W-:Y:S01]  /*01f0*/  ISETP.NE.AND P1, PT, R4, RZ, !P1 ;  /* 0x000000ff0400720c */ /* 0x000fe20004f25270 */
[----:B--2---:R-:W-:-:S05]  /*0200*/  @!P2 FFMA R13, R0, -3.1722686290740966797, R13 ;  /* 0xc04b0673000da823 */ /* 0x004fca000000000d */
[----:B------:R0:W-:Y:S01]  /*0210*/  @!P2 STG.E desc[UR6][R2.64], R13 ;  /* 0x0000000d0200a986 */ /* 0x0001e2000c101906 */
[----:B------:R-:W-:Y:S06]  /*0220*/  BAR.SYNC.DEFER_BLOCKING 0x0 ;  /* 0x0000000000007b1d */ /* 0x000fec0000010000 */
[----:B------:R-:W2:Y:S04]  /*0230*/  @P1 LDG.E R0, desc[UR6][R2.64+-0x4] ;  /* 0xfffffc0602001981 */ /* 0x000ea8000c1e1900 */
[----:B------:R-:W2:Y:S04]  /*0240*/  @P1 LDG.E R15, desc[UR6][R2.64+0x4] ;  /* 0x00000406020f1981 */ /* 0x000ea8000c1e1900 */
[----:B------:R-:W3:Y:S01]  /*0250*/  @P1 LDG.E R17, desc[UR6][R2.64] ;  /* 0x0000000602111981 */ /* 0x000ee2000c1e1900 */
[----:B------:R-:W-:Y:S01]  /*0260*/  BSSY.RECONVERGENT B0, `(.L_x_71) ;  /* 0x000000f000007945 */ /* 0x000fe20003800200 */
[----:B------:R-:W-:Y:S01]  /*0270*/  @P1 PLOP3.LUT P0, PT, PT, PT, PT, 0x8, 0x80 ;  /* 0x000000000080181c */ /* 0x000fe20003f0e170 */
[----:B--2---:R-:W-:-:S04]  /*0280*/  @P1 FADD R0, R0, R15 ;  /* 0x0000000f00001221 */ /* 0x004fc80000000000 */
[----:B---3--:R-:W-:-:S05]  /*0290*/  @P1 FFMA R17, R0, -0.052980117499828338623, R17 ;  /* 0xbd5901ae00111823 */ /* 0x008fca0000000011 */
[----:B------:R0:W-:Y:S01]  /*02a0*/  @P1 STG.E desc[UR6][R2.64], R17 ;  /* 0x0000001102001986 */ /* 0x0001e2000c101906 */
[----:B------:R-:W-:Y:S05]  /*02b0*/  @P1 BRA `(.L_x_72) ;  /* 0x0000000000241947 */ /* 0x000fea0003800000 */
[----:B------:R-:W-:Y:S02]  /*02c0*/  ISETP.NE.AND P4, PT, R4, RZ, PT ;  /* 0x000000ff0400720c */ /* 0x000fe40003f85270 */
[----:B------:R-:W-:-:S11]  /*02d0*/  PLOP3.LUT P0, PT, PT, PT, PT, 0x8, 0x80 ;  /* 0x000000000080781c */ /* 0x000fd60003f0e170 */
[----:B------:R-:W-:Y:S05]  /*02e0*/  @P4 BRA `(.L_x_72) ;  /* 0x0000000000184947 */ /* 0x000fea0003800000 */
[----:B0-----:R-:W0:Y:S02]  /*02f0*/  LDC.64 R12, c[0x0][0x380] ;  /* 0x0000e000ff0c7b82 */ /* 0x001e240000000a00 */
[----:B0-----:R-:W2:Y:S04]  /*0300*/  LDG.E R0, desc[UR6][R12.64+0x4] ;  /* 0x000004060c007981 */ /* 0x001ea8000c1e1900 */
[----:B------:R-:W2:Y:S01]  /*0310*/  LDG.E R15, desc[UR6][R12.64] ;  /* 0x000000060c0f7981 */ /* 0x000ea2000c1e1900 */
[----:B------:R-:W-:Y:S01]  /*0320*/  PLOP3.LUT P0, PT, PT, PT, PT, 0x80, 0x8 ;  /* 0x000000000008781c */ /* 0x000fe20003f0f070 */
[----:B--2---:R-:W-:-:S05]  /*0330*/  FFMA R15, R0, -0.10596023499965667725, R15 ;  /* 0xbdd901ae000f7823 */ /* 0x004fca000000000f */
[----:B------:R1:W-:Y:S07]  /*0340*/  STG.E desc[UR6][R12.64], R15 ;  /* 0x0000000f0c007986 */ /* 0x0003ee000c101906 */
.L_x_72:
[----:B------:R-:W-:Y:S05]  /*0350*/  BSYNC.RECONVERGENT B0 ;  /* 0x0000000000007941 */ /* 0x000fea0003800200 */
.L_x_71:
[----:B------:R-:W-:Y:S06]  /*0360*/  BAR.SYNC.DEFER_BLOCKING 0x0 ;  /* 0x0000000000007b1d */ /* 0x000fec0000010000 */
[----:B------:R-:W-:Y:S04]  /*0370*/  BSSY.RECONVERGENT B0, `(.L_x_73) ;  /* 0x0000008000007945 */ /* 0x000fe80003800200 */
[----:B------:R-:W-:Y:S05]  /*0380*/  @!P3 BRA `(.L_x_74) ;  /* 0x000000000018b947 */ /* 0x000fea0003800000 */
[----:B------:R-:W2:Y:S04]  /*0390*/  LDG.E R6, desc[UR6][R6.64] ;  /* 0x0000000606067981 */ /* 0x000ea8000c1e1900 */
[----:B01----:R-:W2:Y:S04]  /*03a0*/  LDG.E R13, desc[UR6][R10.64+0x4] ;  /* 0x000004060a0d7981 */ /* 0x003ea8000c1e1900 */
[----:B------:R-:W3:Y:S01]  /*03b0*/  LDG.E R0, desc[UR6][R10.64] ;  /* 0x000000060a007981 */ /* 0x000ee2000c1e1900 */
[----:B--2---:R-:W-:-:S04]  /*03c0*/  FADD R13, R6, R13 ;  /* 0x0000000d060d7221 */ /* 0x004fc80000000000 */
[----:B---3--:R-:W-:-:S05]  /*03d0*/  FFMA R13, R13, 0.88291108608245849609, R0 ;  /* 0x3f6206760d0d7823 */ /* 0x008fca0000000000 */
[----:B------:R2:W-:Y:S02]  /*03e0*/  STG.E desc[UR6][R10.64], R13 ;  /* 0x0000000d0a007986 */ /* 0x0005e4000c101906 */
.L_x_74:
[----:B------:R-:W-:Y:S05]  /*03f0*/  BSYNC.RECONVERGENT B0 ;  /* 0x0000000000007941 */ /* 0x000fea0003800200 */
.L_x_73:
[----:B------:R-:W-:Y:S04]  /*0400*/  BSSY.RECONVERGENT B0, `(.L_x_75) ;  /* 0x0000006000007945 */ /* 0x000fe80003800200 */
[----:B------:R-:W-:Y:S05]  /*0410*/  @P2 BRA `(.L_x_76) ;  /* 0x0000000000102947 */ /* 0x000fea0003800000 */
[----:B------:R-:W3:Y:S04]  /*0420*/  LDG.E R8, desc[UR6][R8.64+-0x8] ;  /* 0xfffff80608087981 */ /* 0x000ee8000c1e1900 */
[----:B------:R-:W3:Y:S02]  /*0430*/  LDG.E R7, desc[UR6][R2.64] ;  /* 0x0000000602077981 */ /* 0x000ee4000c1e1900 */
[----:B---3--:R-:W-:-:S05]  /*0440*/  FFMA R7, R8, 1.7658221721649169922, R7 ;  /* 0x3fe2067608077823 */ /* 0x008fca0000000007 */
[----:B------:R3:W-:Y:S02]  /*0450*/  STG.E desc[UR6][R2.64], R7 ;  /* 0x0000000702007986 */ /* 0x0007e4000c101906 */
.L_x_76:
[----:B------:R-:W-:Y:S05]  /*0460*/  BSYNC.RECONVERGENT B0 ;  /* 0x0000000000007941 */ /* 0x000fea0003800200 */
.L_x_75:
[----:B------:R-:W-:Y:S06]  /*0470*/  BAR.SYNC.DEFER_BLOCKING 0x0 ;  /* 0x0000000000007b1d */ /* 0x000fec0000010000 */
[----:B------:R-:W-:Y:S04]  /*0480*/  BSSY.RECONVERGENT B0, `(.L_x_77) ;  /* 0x0000008000007945 */ /* 0x000fe80003800200 */
[----:B------:R-:W-:Y:S05]  /*0490*/  @!P1 BRA `(.L_x_78) ;  /* 0x0000000000189947 */ /* 0x000fea0003800000 */
[----:B------:R-:W4:Y:S04]  /*04a0*/  LDG.E R0, desc[UR6][R2.64+-0x4] ;  /* 0xfffffc0602007981 */ /* 0x000f28000c1e1900 */
[----:B---3--:R-:W4:Y:S04]  /*04b0*/  LDG.E R7, desc[UR6][R2.64+0x4] ;  /* 0x0000040602077981 */ /* 0x008f28000c1e1900 */
[----:B------:R-:W3:Y:S01]  /*04c0*/  LDG.E R9, desc[UR6][R2.64] ;  /* 0x0000000602097981 */ /* 0x000ee2000c1e1900 */
[----:B----4-:R-:W-:-:S04]  /*04d0*/  FADD R0, R0, R7 ;  /* 0x0000000700007221 */ /* 0x010fc80000000000 */
[----:B---3--:R-:W-:-:S05]  /*04e0*/  FFMA R9, R0, 0.4435068666934967041, R9 ;  /* 0x3ee3135500097823 */ /* 0x008fca0000000009 */
[----:B------:R4:W-:Y:S02]  /*04f0*/  STG.E desc[UR6][R2.64], R9 ;  /* 0x0000000902007986 */ /* 0x0009e4000c101906 */
.L_x_78:
[----:B------:R-:W-:Y:S05]  /*0500*/  BSYNC.RECONVERGENT B0 ;  /* 0x0000000000007941 */ /* 0x000fea0003800200 */
.L_x_77:
[----:B------:R-:W-:Y:S04]  /*0510*/  BSSY.RECONVERGENT B0, `(.L_x_79) ;  /* 0x0000007000007945 */ /* 0x000fe80003800200 */
[----:B------:R-:W-:Y:S05]  /*0520*/  @!P0 BRA `(.L_x_80) ;  /* 0x0000000000148947 */ /* 0x000fea0003800000 */
[----:B---3--:R-:W3:Y:S02]  /*0530*/  LDC.64 R6, c[0x0][0x380] ;  /* 0x0000e000ff067b82 */ /* 0x008ee40000000a00 */
[----:B---3--:R-:W3:Y:S04]  /*0540*/  LDG.E R0, desc[UR6][R6.64+0x4] ;  /* 0x0000040606007981 */ /* 0x008ee8000c1e1900 */
[----:B----4-:R-:W3:Y:S02]  /*0550*/  LDG.E R9, desc[UR6][R6.64] ;  /* 0x0000000606097981 */ /* 0x010ee4000c1e1900 */
[----:B---3--:R-:W-:-:S05]  /*0560*/  FFMA R9, R0, 0.8870137333869934082, R9 ;  /* 0x3f63135500097823 */ /* 0x008fca0000000009 */
[----:B------:R3:W-:Y:S02]  /*0570*/  STG.E desc[UR6][R6.64], R9 ;  /* 0x0000000906007986 */ /* 0x0007e4000c101906 */
.L_x_80:
[----:B------:R-:W-:Y:S05]  /*0580*/  BSYNC.RECONVERGENT B0 ;  /* 0x0000000000007941 */ /* 0x000fea0003800200 */
.L_x_79:
[----:B------:R-:W-:Y:S01]  /*0590*/  BAR.SYNC.DEFER_BLOCKING 0x0 ;  /* 0x0000000000007b1d */ /* 0x000fe20000010000 */
[----:B------:R-:W-:-:S05]  /*05a0*/  ISETP.NE.AND P0, PT, R5, RZ, PT ;  /* 0x000000ff0500720c */ /* 0x000fca0003f05270 */
[----:B------:R-:W-:Y:S08]  /*05b0*/  BSSY.RECONVERGENT B2, `(.L_x_81) ;  /* 0x0000014000027945 */ /* 0x000ff00003800200 */
[----:B------:R-:W-:Y:S05]  /*05c0*/  @!P0 BRA `(.L_x_82) ;  /* 0x00000000000c8947 */ /* 0x000fea0003800000 */
[----:B------:R-:W3:Y:S02]  /*05d0*/  LDG.E R0, desc[UR6][R2.64] ;  /* 0x0000000602007981 */ /* 0x000ee4000c1e1900 */
[----:B---3--:R-:W-:Y:S01]  /*05e0*/  FMUL R7, R0, 0.86986446380615234375 ;  /* 0x3f5eaf7000077820 */ /* 0x008fe20000400000 */
[----:B------:R-:W-:Y:S06]  /*05f0*/  BRA `(.L_x_83) ;  /* 0x00000000003c7947 */ /* 0x000fec0003800000 */
.L_x_82:
[----:B------:R-:W5:Y:S01]  /*0600*/  LDG.E R0, desc[UR6][R2.64] ;  /* 0x0000000602007981 */ /* 0x000f62000c1e1900 */
[----:B---3--:R-:W-:Y:S01]  /*0610*/  IMAD.MOV.U32 R7, RZ, RZ, 0x3f93263d ;  /* 0x3f93263dff077424 */ /* 0x008fe200078e00ff */
[----:B------:R-:W-:Y:S01]  /*0620*/  BSSY.RECONVERGENT B1, `(.L_x_83) ;  /* 0x000000c000017945 */ /* 0x000fe20003800200 */
[----:B------:R-:W-:-:S04]  /*0630*/  IMAD.MOV.U32 R6, RZ, RZ, 0x3f5eaf70 ;  /* 0x3f5eaf70ff067424 */ /* 0x000fc800078e00ff */
[----:B------:R-:W-:-:S04]  /*0640*/  FFMA R6, R7, -R6, 1 ;  /* 0x3f80000007067423 */ /* 0x000fc80000000806 */
[----:B------:R-:W-:Y:S01]  /*0650*/  FFMA R7, R6, R7, 1.1496044397354125977 ;  /* 0x3f93263d06077423 */ /* 0x000fe20000000007 */
[----:B-----5:R-:W3:Y:S03]  /*0660*/  FCHK P0, R0, 0.86986446380615234375 ;  /* 0x3f5eaf7000007902 */ /* 0x020ee60000000000 */
[----:B------:R-:W-:-:S04]  /*0670*/  FFMA R6, R0, R7, RZ ;  /* 0x0000000700067223 */ /* 0x000fc800000000ff */
[----:B------:R-:W-:-:S04]  /*0680*/  FFMA R8, R6, -0.86986446380615234375, R0 ;  /* 0xbf5eaf7006087823 */ /* 0x000fc80000000000 */
[----:B------:R-:W-:Y:S01]  /*0690*/  FFMA R7, R7, R8, R6 ;  /* 0x0000000807077223 */ /* 0x000fe20000000006 */
[----:B---3--:R-:W-:Y:S06]  /*06a0*/  @!P0 BRA `(.L_x_84) ;  /* 0x00000000000c8947 */ /* 0x008fec0003800000 */
[----:B------:R-:W-:-:S07]  /*06b0*/  MOV R6, 0x6d0 ;  /* 0x000006d000067802 */ /* 0x000fce0000000f00 */
[----:B012-4-:R-:W-:Y:S05]  /*06c0*/  CALL.REL.NOINC `($__internal_2_$__cuda_sm3x_div_rn_noftz_f32_slowpath) ;  /* 0x0000000000547944 */ /* 0x017fea0003c00000 */
[----:B------:R-:W-:-:S07]  /*06d0*/  IMAD.MOV.U32 R7, RZ, RZ, R0 ;  /* 0x000000ffff077224 */ /* 0x000fce00078e0000 */
.L_x_84:
[----:B------:R-:W-:Y:S05]  /*06e0*/  BSYNC.RECONVERGENT B1 ;  /* 0x0000000000017941 */ /* 0x000fea0003800200 */
.L_x_83:
[----:B------:R-:W-:Y:S05]  /*06f0*/  BSYNC.RECONVERGENT B2 ;  /* 0x0000000000027941 */ /* 0x000fea0003800200 */
.L_x_81:
[----:B------:R3:W-:Y:S01]  /*0700*/  STG.E desc[UR6][R2.64], R7 ;  /* 0x0000000702007986 */ /* 0x0007e2000c101906 */
[----:B------:R-:W-:Y:S01]  /*0710*/  BAR.SYNC.DEFER_BLOCKING 0x0 ;  /* 0x0000000000007b1d */ /* 0x000fe20000010000 */
[----:B------:R-:W-:-:S07]  /*0720*/  ISETP.NE.AND P0, PT, R5, RZ, PT ;  /* 0x000000ff0500720c */ /* 0x000fce0003f05270 */
[----:B----4-:R-:W3:Y:S08]  /*0730*/  LDC.64 R8, c[0x0][0x388] ;  /* 0x0000e200ff087b82 */ /* 0x010ef00000000a00 */
[----:B------:R-:W4:Y:S01]  /*0740*/  @P0 LDC R6, c[0x0][0x390] ;  /* 0x0000e400ff060b82 */ /* 0x000f220000000800 */
[----:B012---:R-:W2:Y:S01]  /*0750*/  LDG.E R13, desc[UR6][R2.64] ;  /* 0x00000006020d7981 */ /* 0x007ea2000c1e1900 */
[----:B------:R-:W-:-:S02]  /*0760*/  @P0 LEA.HI R0, R4, R4, RZ, 0x1 ;  /* 0x0000000404000211 */ /* 0x000fc400078f08ff */
[----:B------:R-:W-:Y:S02]  /*0770*/  @!P0 SHF.R.S32.HI R5, RZ, 0x1, R4 ;  /* 0x00000001ff058819 */ /* 0x000fe40000011404 */
[----:B------:R-:W-:Y:S02]  /*0780*/  @P0 SHF.R.S32.HI R11, RZ, 0x1, R0 ;  /* 0x00000001ff0b0819 */ /* 0x000fe40000011400 */
[----:B----4-:R-:W-:-:S04]  /*0790*/  @P0 LEA.HI R0, R6, R6, RZ, 0x1 ;  /* 0x0000000606000211 */ /* 0x010fc800078f08ff */
[----:B------:R-:W-:-:S05]  /*07a0*/  @P0 LEA.HI.SX32 R5, R0, R11, 0x1f ;  /* 0x0000000b00050211 */ /* 0x000fca00078ffaff */
[----:B---3--:R-:W-:-:S04]  /*07b0*/  IMAD.WIDE R6, R5, 0x4, R8 ;  /* 0x0000000405067825 */ /* 0x008fc800078e0208 */
[----:B------:R-:W-:Y:S01]  /*07c0*/  IMAD.WIDE R4, R4, 0x4, R8 ;  /* 0x0000000404047825 */ /* 0x000fe200078e0208 */
[----:B--2---:R-:W-:Y:S01]  /*07d0*/  STG.E desc[UR6][R6.64], R13 ;  /* 0x0000000d06007986 */ /* 0x004fe2000c101906 */
[----:B------:R-:W-:Y:S06]  /*07e0*/  BAR.SYNC.DEFER_BLOCKING 0x0 ;  /* 0x0000000000007b1d */ /* 0x000fec0000010000 */
[----:B------:R-:W2:Y:S04]  /*07f0*/  LDG.E R5, desc[UR6][R4.64] ;  /* 0x0000000604057981 */ /* 0x000ea8000c1e1900 */
[----:B--2---:R-:W-:Y:S01]  /*0800*/  STG.E desc[UR6][R2.64], R5 ;  /* 0x0000000502007986 */ /* 0x004fe2000c101906 */
[----:B------:R-:W-:Y:S05]  /*0810*/  EXIT ;  /* 0x000000000000794d */ /* 0x000fea0003800000 */
        .weak           $__internal_2_$__cuda_sm3x_div_rn_noftz_f32_slowpath
        .type           $__internal_2_$__cuda_sm3x_div_rn_noftz_f32_slowpath,@function
        .size           $__internal_2_$__cuda_sm3x_div_rn_noftz_f32_slowpath,(.L_x_162 - $__internal_2_$__cuda_sm3x_div_rn_noftz_f32_slowpath)
$__internal_2_$__cuda_sm3x_div_rn_noftz_f32_slowpath:
[--C-:B------:R-:W-:Y:S01]  /*0820*/  SHF.R.U32.HI R7, RZ, 0x17, R0.reuse ;  /* 0x00000017ff077819 */ /* 0x100fe20000011600 */
[----:B------:R-:W-:Y:S04]  /*0830*/  BSSY.RECONVERGENT B0, `(.L_x_85) ;  /* 0x000005c000007945 */ /* 0x000fe80003800200 */
[----:B------:R-:W-:Y:S01]  /*0840*/  BSSY.RELIABLE B3, `(.L_x_86) ;  /* 0x000001a000037945 */ /* 0x000fe20003800100 */
[----:B------:R-:W-:Y:S01]  /*0850*/  IMAD.MOV.U32 R8, RZ, RZ, R0 ;  /* 0x000000ffff087224 */ /* 0x000fe200078e0000 */
        /* <DEDUP_REMOVED lines=24> */
.L_x_87:
[----:B------:R-:W-:Y:S05]  /*09e0*/  BSYNC.RELIABLE B3 ;  /* 0x0000000000037941 */ /* 0x000fea0003800100 */
.L_x_86:
[----:B------:R-:W-:Y:S01]  /*09f0*/  UMOV UR4, 0x3f5eaf70 ;  /* 0x3f5eaf7000047882 */ /* 0x000fe20000000000 */
[----:B------:R-:W-:Y:S01]  /*0a00*/  VIADD R7, R7, 0xffffff81 ;  /* 0xffffff8107077836 */ /* 0x000fe20000000000 */
[----:B------:R-:W-:Y:S01]  /*0a10*/  UIADD3 UR4, UPT, UPT, UR4, 0x800000, URZ ;  /* 0x0080000004047890 */ /* 0x000fe2000fffe0ff */
[----:B------:R-:W-:Y:S02]  /*0a20*/  BSSY.RECONVERGENT B3, `(.L_x_92) ;  /* 0x0000033000037945 */ /* 0x000fe40003800200 */
[----:B------:R-:W-:Y:S01]  /*0a30*/  IMAD R0, R7, -0x800000, R8 ;  /* 0xff80000007007824 */ /* 0x000fe200078e0208 */
[----:B------:R-:W-:Y:S02]  /*0a40*/  IADD3 R9, PT, PT, R9, 0x1, R7 ;  /* 0x0000000109097810 */ /* 0x000fe40007ffe007 */
[----:B------:R-:W-:-:S03]  /*0a50*/  FADD.FTZ R11, -RZ, -UR4 ;  /* 0x80000004ff0b7e21 */ /* 0x000fc60008010100 */
[----:B------:R-:W0:Y:S02]  /*0a60*/  MUFU.RCP R10, UR4 ;  /* 0x00000004000a7d08 */ /* 0x000e240008001000 */
        /* <DEDUP_REMOVED lines=42> */
.L_x_94:
[----:B------:R-:W-:-:S04]  /*0d10*/  LOP3.LUT R0, R0, 0x80000000, RZ, 0xc0, !PT ;  /* 0x8000000000007812 */ /* 0x000fc800078ec0ff */
[----:B------:R-:W-:Y:S01]  /*0d20*/  LOP3.LUT R0, R0, 0x7f800000, RZ, 0xfc, !PT ;  /* 0x7f80000000007812 */ /* 0x000fe200078efcff */
[----:B------:R-:W-:Y:S06]  /*0d30*/  BRA `(.L_x_95) ;  /* 0x0000000000047947 */ /* 0x000fec0003800000 */
.L_x_93:
[----:B------:R-:W-:-:S07]  /*0d40*/  IMAD R0, R9, 0x800000, R0 ;  /* 0x0080000009007824 */ /* 0x000fce00078e0200 */
.L_x_95:
[----:B------:R-:W-:Y:S05]  /*0d50*/  BSYNC.RECONVERGENT B3 ;  /* 0x0000000000037941 */ /* 0x000fea0003800200 */
.L_x_92:
[----:B------:R-:W-:Y:S05]  /*0d60*/  BRA `(.L_x_96) ;  /* 0x0000000000207947 */ /* 0x000fea0003800000 */
.L_x_91:
[----:B------:R-:W-:-:S04]  /*0d70*/  LOP3.LUT R0, R9, 0x80000000, R8, 0x48, !PT ;  /* 0x8000000009007812 */ /* 0x000fc800078e4808 */
[----:B------:R-:W-:Y:S01]  /*0d80*/  LOP3.LUT R0, R0, 0x7f800000, RZ, 0xfc, !PT ;  /* 0x7f80000000007812 */ /* 0x000fe200078efcff */
[----:B------:R-:W-:Y:S06]  /*0d90*/  BRA `(.L_x_96) ;  /* 0x0000000000147947 */ /* 0x000fec0003800000 */
.L_x_90:
[----:B------:R-:W-:Y:S01]  /*0da0*/  LOP3.LUT R0, R9, 0x80000000, R8, 0x48, !PT ;  /* 0x8000000009007812 */ /* 0x000fe200078e4808 */
[----:B------:R-:W-:Y:S06]  /*0db0*/  BRA `(.L_x_96) ;  /* 0x00000000000c7947 */ /* 0x000fec0003800000 */
.L_x_89:
[----:B------:R-:W0:Y:S01]  /*0dc0*/  MUFU.RSQ R0, -QNAN ;  /* 0xffc0000000007908 */ /* 0x000e220000001400 */
[----:B------:R-:W-:Y:S05]  /*0dd0*/  BRA `(.L_x_96) ;  /* 0x0000000000047947 */ /* 0x000fea0003800000 */
.L_x_88:
[----:B------:R-:W-:-:S07]  /*0de0*/  FADD.FTZ R0, R0, 0.86986446380615234375 ;  /* 0x3f5eaf7000007421 */ /* 0x000fce0000010000 */
.L_x_96:
[----:B------:R-:W-:Y:S05]  /*0df0*/  BSYNC.RECONVERGENT B0 ;  /* 0x0000000000007941 */ /* 0x000fea0003800200 */
.L_x_85:
[----:B------:R-:W-:-:S04]  /*0e00*/  IMAD.MOV.U32 R7, RZ, RZ, 0x0 ;  /* 0x00000000ff077424 */ /* 0x000fc800078e00ff */
[----:B0-----:R-:W-:Y:S05]  /*0e10*/  RET.REL.NODEC R6 `(_Z5fwt97PfS_i) ;  /* 0xfffffff006787950 */ /* 0x001fea0003c3ffff */
.L_x_97:
        /* <DEDUP_REMOVED lines=14> */
.L_x_162:


//--------------------- .text._Z5fwt97PfPhS_i     --------------------------
	.section	.text._Z5fwt97PfPhS_i,"ax",@progbits
	.align	128
        .global         _Z5fwt97PfPhS_i
        .type           _Z5fwt97PfPhS_i,@function
        .size           _Z5fwt97PfPhS_i,(.L_x_163 - _Z5fwt97PfPhS_i)
        .other          _Z5fwt97PfPhS_i,@"STO_CUDA_ENTRY STV_DEFAULT"
_Z5fwt97PfPhS_i:
.text._Z5fwt97PfPhS_i:
        /* <DEDUP_REMOVED lines=8> */
[----:B------:R-:W0:Y:S01]  /*0080*/  LDCU.64 UR4, c[0x0][0x388] ;  /* 0x00007100ff0477ac */ /* 0x000e220008000a00 */
[----:B------:R-:W1:Y:S01]  /*0090*/  LDC.64 R10, c[0x0][0x380] ;  /* 0x0000e000ff0a7b82 */ /* 0x000e620000000a00 */
[----:B------:R-:W2:Y:S01]  /*00a0*/  LDCU.64 UR6, c[0x0][0x358] ;  /* 0x00006b00ff0677ac */ /* 0x000ea20008000a00 */
[----:B0-----:R-:W-:-:S04]  /*00b0*/  IADD3 R8, P0, PT, R4, UR4, RZ ;  /* 0x0000000404087c10 */ /* 0x001fc8000ff1e0ff */
[----:B------:R-:W-:-:S05]  /*00c0*/  LEA.HI.X.SX32 R9, R4, UR5, 0x1, P0 ;  /* 0x0000000504097c11 */ /* 0x000fca00080f0eff */
[----:B--2---:R-:W2:Y:S01]  /*00d0*/  LDG.E.U8 R8, desc[UR6][R8.64] ;  /* 0x0000000608087981 */ /* 0x004ea2000c1e1100 */
[----:B------:R-:W-:Y:S01]  /*00e0*/  VIADD R3, R13, 0xffffffff ;  /* 0xffffffff0d037836 */ /* 0x000fe20000000000 */
[C---:B------:R-:W-:Y:S01]  /*00f0*/  LOP3.LUT R0, R4.reuse, 0x80000001, RZ, 0xc0, !PT ;  /* 0x8000000104007812 */ /* 0x040fe200078ec0ff */
[C---:B------:R-:W-:Y:S01]  /*0100*/  VIADD R7, R4.reuse, 0xffffffff ;  /* 0xffffffff04077836 */ /* 0x040fe20000000000 */
[----:B------:R-:W-:Y:S02]  /*0110*/  BSSY.RECONVERGENT B0, `(.L_x_98) ;  /* 0x0000011000007945 */ /* 0x000fe40003800200 */
[C---:B------:R-:W-:Y:S01]  /*0120*/  ISETP.NE.AND P2, PT, R4.reuse, R3, PT ;  /* 0x000000030400720c */ /* 0x040fe20003f45270 */
[----:B-1----:R-:W-:-:S03]  /*0130*/  IMAD.WIDE R2, R4, 0x4, R10 ;  /* 0x0000000404027825 */ /* 0x002fc600078e020a */
[----:B------:R-:W-:Y:S01]  /*0140*/  ISETP.EQ.AND P3, PT, R0, 0x1, P2 ;  /* 0x000000010000780c */ /* 0x000fe20001762270 */
[----:B------:R-:W-:Y:S01]  /*0150*/  IMAD.WIDE.U32 R6, R7, 0x4, R10 ;  /* 0x0000000407067825 */ /* 0x000fe200078e000a */
[----:B--2---:R-:W-:-:S03]  /*0160*/  I2FP.F32.U32 R5, R8 ;  /* 0x0000000800057245 */ /* 0x004fc60000201000 */
[--C-:B------:R-:W-:Y:S02]  /*0170*/  IMAD.WIDE R8, R13, 0x4, R10.reuse ;  /* 0x000000040d087825 */ /* 0x100fe400078e020a */
[----:B------:R0:W-:Y:S02]  /*0180*/  STG.E desc[UR6][R2.64], R5 ;  /* 0x0000000502007986 */ /* 0x0001e4000c101906 */
[----:B------:R-:W-:Y:S01]  /*0190*/  IMAD.WIDE.U32 R10, R4, 0x4, R10 ;  /* 0x00000004040a7825 */ /* 0x000fe200078e000a */
[----:B------:R-:W-:Y:S06]  /*01a0*/  BAR.SYNC.DEFER_BLOCKING 0x0 ;  /* 0x0000000000007b1d */ /* 0x000fec0000010000 */
[----:B------:R-:W-:Y:S05]  /*01b0*/  @!P3 BRA `(.L_x_99) ;  /* 0x000000000018b947 */ /* 0x000fea0003800000 */
[----:B------:R-:W2:Y:S04]  /*01c0*/  LDG.E R0, desc[UR6][R6.64] ;  /* 0x0000000606007981 */ /* 0x000ea8000c1e1900 */
[----:B0-----:R-:W2:Y:S04]  /*01d0*/  LDG.E R5, desc[UR6][R10.64+0x4] ;  /* 0x000004060a057981 */ /* 0x001ea8000c1e1900 */
[----:B------:R-:W3:Y:S01]  /*01e0*/  LDG.E R13, desc[UR6][R10.64] ;  /* 0x000000060a0d7981 */ /* 0x000ee2000c1e1900 */
[----:B--2---:R-:W-:-:S04]  /*01f0*/  FADD R0, R0, R5 ;  /* 0x0000000500007221 */ /* 0x004fc80000000000 */
[----:B---3--:R-:W-:-:S05]  /*0200*/  FFMA R13, R0, -1.5861343145370483398, R13 ;  /* 0xbfcb0673000d7823 */ /* 0x008fca000000000d */
[----:B------:R1:W-:Y:S02]  /*0210*/  STG.E desc[UR6][R10.64], R13 ;  /* 0x0000000d0a007986 */ /* 0x0003e4000c101906 */
.L_x_99:
[----:B------:R-:W-:Y:S05]  /*0220*/  BSYNC.RECONVERGENT B0 ;  /* 0x0000000000007941 */ /* 0x000fea0003800200 */
.L_x_98:
[----:B------:R-:W-:Y:S04]  /*0230*/  BSSY.RECONVERGENT B0, `(.L_x_100) ;  /* 0x0000006000007945 */ /* 0x000fe80003800200 */
[----:B------:R-:W-:Y:S05]  /*0240*/  @P2 BRA `(.L_x_101) ;  /* 0x0000000000102947 */ /* 0x000fea0003800000 */
[----:B------:R-:W2:Y:S04]  /*0250*/  LDG.E R0, desc[UR6][R8.64+-0x8] ;  /* 0xfffff80608007981 */ /* 0x000ea8000c1e1900 */
[----:B0-----:R-:W2:Y:S02]  /*0260*/  LDG.E R5, desc[UR6][R2.64] ;  /* 0x0000000602057981 */ /* 0x001ea4000c1e1900 */
[----:B--2---:R-:W-:-:S05]  /*0270*/  FFMA R5, R0, -3.1722686290740966797, R5 ;  /* 0xc04b067300057823 */ /* 0x004fca0000000005 */
[----:B------:R2:W-:Y:S02]  /*0280*/  STG.E desc[UR6][R2.64], R5 ;  /* 0x0000000502007986 */ /* 0x0005e4000c101906 */
.L_x_101:
[----:B------:R-:W-:Y:S05]  /*0290*/  BSYNC.RECONVERGENT B0 ;  /* 0x0000000000007941 */ /* 0x000fea0003800200 */
.L_x_100:
[----:B------:R-:W-:Y:S01]  /*02a0*/  BAR.SYNC.DEFER_BLOCKING 0x0 ;  /* 0x0000000000007b1d */ /* 0x000fe20000010000 */
[----:B------:R-:W-:-:S04]  /*02b0*/  LOP3.LUT P1, R14, R4, 0x1, RZ, 0xc0, !PT ;  /* 0x00000001040e7812 */ /* 0x000fc8000782c0ff */
[----:B------:R-:W-:Y:S01]  /*02c0*/  ISETP.NE.AND P1, PT, R4, RZ, !P1 ;  /* 0x000000ff0400720c */ /* 0x000fe20004f25270 */
[----:B------:R-:W-:-:S12]  /*02d0*/  BSSY.RECONVERGENT B0, `(.L_x_102) ;  /* 0x0000013000007945 */ /* 0x000fd80003800200 */
[----:B------:R-:W-:Y:S05]  /*02e0*/  @!P1 BRA `(.L_x_103) ;  /* 0x0000000000209947 */ /* 0x000fea0003800000 */
[----:B------:R-:W3:Y:S04]  /*02f0*/  LDG.E R0, desc[UR6][R2.64+-0x4] ;  /* 0xfffffc0602007981 */ /* 0x000ee8000c1e1900 */
[----:B0-2---:R-:W3:Y:S04]  /*0300*/  LDG.E R5, desc[UR6][R2.64+0x4] ;  /* 0x0000040602057981 */ /* 0x005ee8000c1e1900 */
[----:B-1----:R-:W2:Y:S01]  /*0310*/  LDG.E R13, desc[UR6][R2.64] ;  /* 0x00000006020d7981 */ /* 0x002ea2000c1e1900 */
[----:B------:R-:W-:Y:S01]  /*0320*/  PLOP3.LUT P0, PT, PT, PT, PT, 0x8, 0x80 ;  /* 0x000000000080781c */ /* 0x000fe20003f0e170 */
[----:B---3--:R-:W-:-:S04]  /*0330*/  FADD R0, R0, R5 ;  /* 0x0000000500007221 */ /* 0x008fc80000000000 */
[----:B--2---:R-:W-:-:S05]  /*0340*/  FFMA R13, R0, -0.052980117499828338623, R13 ;  /* 0xbd5901ae000d7823 */ /* 0x004fca000000000d */
[----:B------:R0:W-:Y:S01]  /*0350*/  STG.E desc[UR6][R2.64], R13 ;  /* 0x0000000d02007986 */ /* 0x0001e2000c101906 */
[----:B------:R-:W-:Y:S05]  /*0360*/  BRA `(.L_x_104) ;  /* 0x0000000000247947 */ /* 0x000fea0003800000 */
.L_x_103:
[----:B------:R-:W-:Y:S02]  /*0370*/  ISETP.NE.AND P4, PT, R4, RZ, PT ;  /* 0x000000ff0400720c */ /* 0x000fe40003f85270 */
[----:B------:R-:W-:-:S11]  /*0380*/  PLOP3.LUT P0, PT, PT, PT, PT, 0x8, 0x80 ;  /* 0x000000000080781c */ /* 0x000fd60003f0e170 */
[----:B------:R-:W-:Y:S05]  /*0390*/  @P4 BRA `(.L_x_104) ;  /* 0x0000000000184947 */ /* 0x000fea0003800000 */
[----:B-1----:R-:W1:Y:S02]  /*03a0*/  LDC.64 R12, c[0x0][0x380] ;  /* 0x0000e000ff0c7b82 */ /* 0x002e640000000a00 */
[----:B-1----:R-:W3:Y:S04]  /*03b0*/  LDG.E R0, desc[UR6][R12.64+0x4] ;  /* 0x000004060c007981 */ /* 0x002ee8000c1e1900 */
[----:B0-2---:R-:W3:Y:S01]  /*03c0*/  LDG.E R5, desc[UR6][R12.64] ;  /* 0x000000060c057981 */ /* 0x005ee2000c1e1900 */
[----:B------:R-:W-:Y:S01]  /*03d0*/  PLOP3.LUT P0, PT, PT, PT, PT, 0x80, 0x8 ;  /* 0x000000000008781c */ /* 0x000fe20003f0f070 */
[----:B---3--:R-:W-:-:S05]  /*03e0*/  FFMA R5, R0, -0.10596023499965667725, R5 ;  /* 0xbdd901ae00057823 */ /* 0x008fca0000000005 */
[----:B------:R3:W-:Y:S07]  /*03f0*/  STG.E desc[UR6][R12.64], R5 ;  /* 0x000000050c007986 */ /* 0x0007ee000c101906 */
.L_x_104:
[----:B------:R-:W-:Y:S05]  /*0400*/  BSYNC.RECONVERGENT B0 ;  /* 0x0000000000007941 */ /* 0x000fea0003800200 */
.L_x_102:
[----:B------:R-:W-:Y:S06]  /*0410*/  BAR.SYNC.DEFER_BLOCKING 0x0 ;  /* 0x0000000000007b1d */ /* 0x000fec0000010000 */
[----:B------:R-:W-:Y:S04]  /*0420*/  BSSY.RECONVERGENT B0, `(.L_x_105) ;  /* 0x0000008000007945 */ /* 0x000fe80003800200 */
[----:B------:R-:W-:Y:S05]  /*0430*/  @!P3 BRA `(.L_x_106) ;  /* 0x000000000018b947 */ /* 0x000fea0003800000 */
[----:B------:R-:W4:Y:S04]  /*0440*/  LDG.E R6, desc[UR6][R6.64] ;  /* 0x0000000606067981 */ /* 0x000f28000c1e1900 */
[----:B0-23--:R-:W4:Y:S04]  /*0450*/  LDG.E R5, desc[UR6][R10.64+0x4] ;  /* 0x000004060a057981 */ /* 0x00df28000c1e1900 */
[----:B------:R-:W2:Y:S01]  /*0460*/  LDG.E R0, desc[UR6][R10.64] ;  /* 0x000000060a007981 */ /* 0x000ea2000c1e1900 */
[----:B----4-:R-:W-:-:S04]  /*0470*/  FADD R5, R6, R5 ;  /* 0x0000000506057221 */ /* 0x010fc80000000000 */
[----:B--2---:R-:W-:-:S05]  /*0480*/  FFMA R5, R5, 0.88291108608245849609, R0 ;  /* 0x3f62067605057823 */ /* 0x004fca0000000000 */
[----:B------:R4:W-:Y:S02]  /*0490*/  STG.E desc[UR6][R10.64], R5 ;  /* 0x000000050a007986 */ /* 0x0009e4000c101906 */
.L_x_106:
[----:B------:R-:W-:Y:S05]  /*04a0*/  BSYNC.RECONVERGENT B0 ;  /* 0x0000000000007941 */ /* 0x000fea0003800200 */
.L_x_105:
[----:B------:R-:W-:Y:S04]  /*04b0*/  BSSY.RECONVERGENT B0, `(.L_x_107) ;  /* 0x0000006000007945 */ /* 0x000fe80003800200 */
[----:B------:R-:W-:Y:S05]  /*04c0*/  @P2 BRA `(.L_x_108) ;  /* 0x0000000000102947 */ /* 0x000fea0003800000 */
[----:B------:R-:W5:Y:S04]  /*04d0*/  LDG.E R8, desc[UR6][R8.64+-0x8] ;  /* 0xfffff80608087981 */ /* 0x000f68000c1e1900 */
[----:B0-234-:R-:W5:Y:S02]  /*04e0*/  LDG.E R5, desc[UR6][R2.64] ;  /* 0x0000000602057981 */ /* 0x01df64000c1e1900 */
[----:B-----5:R-:W-:-:S05]  /*04f0*/  FFMA R5, R8, 1.7658221721649169922, R5 ;  /* 0x3fe2067608057823 */ /* 0x020fca0000000005 */
[----:B------:R0:W-:Y:S02]  /*0500*/  STG.E desc[UR6][R2.64], R5 ;  /* 0x0000000502007986 */ /* 0x0001e4000c101906 */
.L_x_108:
[----:B------:R-:W-:Y:S05]  /*0510*/  BSYNC.RECONVERGENT B0 ;  /* 0x0000000000007941 */ /* 0x000fea0003800200 */
.L_x_107:
[----:B------:R-:W-:Y:S06]  /*0520*/  BAR.SYNC.DEFER_BLOCKING 0x0 ;  /* 0x0000000000007b1d */ /* 0x000fec0000010000 */
[----:B------:R-:W-:Y:S04]  /*0530*/  BSSY.RECONVERGENT B0, `(.L_x_109) ;  /* 0x0000008000007945 */ /* 0x000fe80003800200 */
[----:B------:R-:W-:Y:S05]  /*0540*/  @!P1 BRA `(.L_x_110) ;  /* 0x0000000000189947 */ /* 0x000fea0003800000 */
[----:B------:R-:W5:Y:S04]  /*0550*/  LDG.E R0, desc[UR6][R2.64+-0x4] ;  /* 0xfffffc0602007981 */ /* 0x000f68000c1e1900 */
[----:B0-234-:R-:W5:Y:S04]  /*0560*/  LDG.E R5, desc[UR6][R2.64+0x4] ;  /* 0x0000040602057981 */ /* 0x01df68000c1e1900 */
[----:B------:R-:W2:Y:S01]  /*0570*/  LDG.E R7, desc[UR6][R2.64] ;  /* 0x0000000602077981 */ /* 0x000ea2000c1e1900 */
[----:B-----5:R-:W-:-:S04]  /*0580*/  FADD R0, R0, R5 ;  /* 0x0000000500007221 */ /* 0x020fc80000000000 */
[----:B--2---:R-:W-:-:S05]  /*0590*/  FFMA R7, R0, 0.4435068666934967041, R7 ;  /* 0x3ee3135500077823 */ /* 0x004fca0000000007 */
[----:B------:R0:W-:Y:S02]  /*05a0*/  STG.E desc[UR6][R2.64], R7 ;  /* 0x0000000702007986 */ /* 0x0001e4000c101906 */
.L_x_110:
[----:B------:R-:W-:Y:S05]  /*05b0*/  BSYNC.RECONVERGENT B0 ;  /* 0x0000000000007941 */ /* 0x000fea0003800200 */
.L_x_109:
[----:B------:R-:W-:Y:S04]  /*05c0*/  BSSY.RECONVERGENT B0, `(.L_x_111) ;  /* 0x0000007000007945 */ /* 0x000fe80003800200 */
[----:B------:R-:W-:Y:S05]  /*05d0*/  @!P0 BRA `(.L_x_112) ;  /* 0x0000000000148947 */ /* 0x000fea0003800000 */
[----:B0-----:R-:W0:Y:S02]  /*05e0*/  LDC.64 R6, c[0x0][0x380] ;  /* 0x0000e000ff067b82 */ /* 0x001e240000000a00 */
[----:B0-----:R-:W5:Y:S04]  /*05f0*/  LDG.E R0, desc[UR6][R6.64+0x4] ;  /* 0x0000040606007981 */ /* 0x001f68000c1e1900 */
[----:B--234-:R-:W5:Y:S02]  /*0600*/  LDG.E R5, desc[UR6][R6.64] ;  /* 0x0000000606057981 */ /* 0x01cf64000c1e1900 */
[----:B-----5:R-:W-:-:S05]  /*0610*/  FFMA R5, R0, 0.8870137333869934082, R5 ;  /* 0x3f63135500057823 */ /* 0x020fca0000000005 */
[----:B------:R0:W-:Y:S02]  /*0620*/  STG.E desc[UR6][R6.64], R5 ;  /* 0x0000000506007986 */ /* 0x0001e4000c101906 */
.L_x_112:
[----:B------:R-:W-:Y:S05]  /*0630*/  BSYNC.RECONVERGENT B0 ;  /* 0x0000000000007941 */ /* 0x000fea0003800200 */
.L_x_111:
[----:B------:R-:W-:Y:S01]  /*0640*/  BAR.SYNC.DEFER_BLOCKING 0x0 ;  /* 0x0000000000007b1d */ /* 0x000fe20000010000 */
[----:B------:R-:W-:-:S05]  /*0650*/  ISETP.NE.AND P0, PT, R14, RZ, PT ;  /* 0x000000ff0e00720c */ /* 0x000fca0003f05270 */
[----:B------:R-:W-:Y:S08]  /*0660*/  BSSY.RECONVERGENT B2, `(.L_x_113) ;  /* 0x0000014000027945 */ /* 0x000ff00003800200 */
[----:B------:R-:W-:Y:S05]  /*0670*/  @!P0 BRA `(.L_x_114) ;  /* 0x00000000000c8947 */ /* 0x000fea0003800000 */
[----:B------:R-:W0:Y:S02]  /*0680*/  LDG.E R0, desc[UR6][R2.64] ;  /* 0x0000000602007981 */ /* 0x000e24000c1e1900 */
[----:B0-234-:R-:W-:Y:S01]  /*0690*/  FMUL R5, R0, 0.86986446380615234375 ;  /* 0x3f5eaf7000057820 */ /* 0x01dfe20000400000 */
[----:B------:R-:W-:Y:S06]  /*06a0*/  BRA `(.L_x_115) ;  /* 0x00000000003c7947 */ /* 0x000fec0003800000 */
.L_x_114:
[----:B------:R-:W5:Y:S01]  /*06b0*/  LDG.E R0, desc[UR6][R2.64] ;  /* 0x0000000602007981 */ /* 0x000f62000c1e1900 */
[----:B0-----:R-:W-:Y:S01]  /*06c0*/  IMAD.MOV.U32 R6, RZ, RZ, 0x3f93263d ;  /* 0x3f93263dff067424 */ /* 0x001fe200078e00ff */
[----:B------:R-:W-:Y:S01]  /*06d0*/  BSSY.RECONVERGENT B1, `(.L_x_115) ;  /* 0x000000c000017945 */ /* 0x000fe20003800200 */
[----:B--234-:R-:W-:-:S04]  /*06e0*/  IMAD.MOV.U32 R5, RZ, RZ, 0x3f5eaf70 ;  /* 0x3f5eaf70ff057424 */ /* 0x01cfc800078e00ff */
[----:B------:R-:W-:-:S04]  /*06f0*/  FFMA R5, R6, -R5, 1 ;  /* 0x3f80000006057423 */ /* 0x000fc80000000805 */
[----:B------:R-:W-:Y:S01]  /*0700*/  FFMA R5, R5, R6, 1.1496044397354125977 ;  /* 0x3f93263d05057423 */ /* 0x000fe20000000006 */
[----:B-----5:R-:W0:Y:S03]  /*0710*/  FCHK P0, R0, 0.86986446380615234375 ;  /* 0x3f5eaf7000007902 */ /* 0x020e260000000000 */
[----:B------:R-:W-:-:S04]  /*0720*/  FFMA R6, R0, R5, RZ ;  /* 0x0000000500067223 */ /* 0x000fc800000000ff */
[----:B------:R-:W-:-:S04]  /*0730*/  FFMA R7, R6, -0.86986446380615234375, R0 ;  /* 0xbf5eaf7006077823 */ /* 0x000fc80000000000 */
[----:B------:R-:W-:Y:S01]  /*0740*/  FFMA R5, R5, R7, R6 ;  /* 0x0000000705057223 */ /* 0x000fe20000000006 */
[----:B0-----:R-:W-:Y:S06]  /*0750*/  @!P0 BRA `(.L_x_116) ;  /* 0x00000000000c8947 */ /* 0x001fec0003800000 */
[----:B------:R-:W-:-:S07]  /*0760*/  MOV R6, 0x780 ;  /* 0x0000078000067802 */ /* 0x000fce0000000f00 */
[----:B-1----:R-:W-:Y:S05]  /*0770*/  CALL.REL.NOINC `($__internal_3_$__cuda_sm3x_div_rn_noftz_f32_slowpath) ;  /* 0x0000000000547944 */ /* 0x002fea0003c00000 */
[----:B------:R-:W-:-:S07]  /*0780*/  IMAD.MOV.U32 R5, RZ, RZ, R0 ;  /* 0x000000ffff057224 */ /* 0x000fce00078e0000 */
.L_x_116:
[----:B------:R-:W-:Y:S05]  /*0790*/  BSYNC.RECONVERGENT B1 ;  /* 0x0000000000017941 */ /* 0x000fea0003800200 */
.L_x_115:
[----:B------:R-:W-:Y:S05]  /*07a0*/  BSYNC.RECONVERGENT B2 ;  /* 0x0000000000027941 */ /* 0x000fea0003800200 */
.L_x_113:
[----:B------:R0:W-:Y:S01]  /*07b0*/  STG.E desc[UR6][R2.64], R5 ;  /* 0x0000000502007986 */ /* 0x0001e2000c101906 */
[----:B------:R-:W-:Y:S01]  /*07c0*/  BAR.SYNC.DEFER_BLOCKING 0x0 ;  /* 0x0000000000007b1d */ /* 0x000fe20000010000 */
[----:B------:R-:W-:-:S07]  /*07d0*/  ISETP.NE.AND P0, PT, R14, RZ, PT ;  /* 0x000000ff0e00720c */ /* 0x000fce0003f05270 */
[----:B------:R-:W0:Y:S08]  /*07e0*/  LDC.64 R8, c[0x0][0x390] ;  /* 0x0000e400ff087b82 */ /* 0x000e300000000a00 */
[----:B------:R-:W2:Y:S01]  /*07f0*/  @P0 LDC R6, c[0x0][0x398] ;  /* 0x0000e600ff060b82 */ /* 0x000ea20000000800 */
[----:B-1----:R-:W3:Y:S01]  /*0800*/  LDG.E R13, desc[UR6][R2.64] ;  /* 0x00000006020d7981 */ /* 0x002ee2000c1e1900 */
[----:B------:R-:W-:-:S02]  /*0810*/  @P0 LEA.HI R0, R4, R4, RZ, 0x1 ;  /* 0x0000000404000211 */ /* 0x000fc400078f08ff */
[----:B------:R-:W-:Y:S02]  /*0820*/  @!P0 SHF.R.S32.HI R7, RZ, 0x1, R4 ;  /* 0x00000001ff078819 */ /* 0x000fe40000011404 */
[----:B------:R-:W-:Y:S01]  /*0830*/  @P0 SHF.R.S32.HI R11, RZ, 0x1, R0 ;  /* 0x00000001ff0b0819 */ /* 0x000fe20000011400 */
[----:B0-----:R-:W-:Y:S01]  /*0840*/  IMAD.WIDE R4, R4, 0x4, R8 ;  /* 0x0000000404047825 */ /* 0x001fe200078e0208 */
[----:B--2---:R-:W-:-:S04]  /*0850*/  @P0 LEA.HI R0, R6, R6, RZ, 0x1 ;  /* 0x0000000606000211 */ /* 0x004fc800078f08ff */
[----:B------:R-:W-:-:S05]  /*0860*/  @P0 LEA.HI.SX32 R7, R0, R11, 0x1f ;  /* 0x0000000b00070211 */ /* 0x000fca00078ffaff */
[----:B------:R-:W-:-:S05]  /*0870*/  IMAD.WIDE R6, R7, 0x4, R8 ;  /* 0x0000000407067825 */ /* 0x000fca00078e0208 */
[----:B---3--:R-:W-:Y:S01]  /*0880*/  STG.E desc[UR6][R6.64], R13 ;  /* 0x0000000d06007986 */ /* 0x008fe2000c101906 */
[----:B------:R-:W-:Y:S06]  /*0890*/  BAR.SYNC.DEFER_BLOCKING 0x0 ;  /* 0x0000000000007b1d */ /* 0x000fec0000010000 */
[----:B------:R-:W2:Y:S04]  /*08a0*/  LDG.E R5, desc[UR6][R4.64] ;  /* 0x0000000604057981 */ /* 0x000ea8000c1e1900 */
[----:B--2---:R-:W-:Y:S01]  /*08b0*/  STG.E desc[UR6][R2.64], R5 ;  /* 0x0000000502007986 */ /* 0x004fe2000c101906 */
[----:B------:R-:W-:Y:S05]  /*08c0*/  EXIT ;  /* 0x000000000000794d */ /* 0x000fea0003800000 */
        .weak           $__internal_3_$__cuda_sm3x_div_rn_noftz_f32_slowpath
        .type           $__internal_3_$__cuda_sm3x_div_rn_noftz_f32_slowpath,@function
        .size           $__internal_3_$__cuda_sm3x_div_rn_noftz_f32_slowpath,(.L_x_163 - $__internal_3_$__cuda_sm3x_div_rn_noftz_f32_slowpath)
$__internal_3_$__cuda_sm3x_div_rn_noftz_f32_slowpath:
        /* <DEDUP_REMOVED lines=28> */
.L_x_119:
[----:B------:R-:W-:Y:S05]  /*0a90*/  BSYNC.RELIABLE B3 ;  /* 0x0000000000037941 */ /* 0x000fea0003800100 */
.L_x_118:
        /* <DEDUP_REMOVED lines=34> */
[----:B------:R-:W-:Y:S02]  /*0cc0*/  VIADD R10, R12, 0x20 ;  /* 0x000000200c0a7836 */ /* 0x000fe40000000000 */
[----:B------:R-:W-:Y:S01]  /*0cd0*/  LOP3.LUT R7, R7, 0x800000, RZ, 0xfc, !PT ;  /* 0x0080000007077812 */ /* 0x000fe200078efcff */
[----:B------:R-:W-:Y:S01]  /*0ce0*/  IMAD.MOV R9, RZ, RZ, -R12 ;  /* 0x000000ffff097224 */ /* 0x000fe200078e0a0c */
[----:B------:R-:W-:-:S02]  /*0cf0*/  FSETP.NEU.FTZ.AND P0, PT, R5, R8, PT ;  /* 0x000000080500720b */ /* 0x000fc40003f1d000 */
[----:B------:R-:W-:Y:S02]  /*0d00*/  SHF.L.U32 R10, R7, R10, RZ ;  /* 0x0000000a070a7219 */ /* 0x000fe400000006ff */
[----:B------:R-:W-:Y:S02]  /*0d10*/  SEL R8, R9, RZ, P2 ;  /* 0x000000ff09087207 */ /* 0x000fe40001000000 */
[----:B------:R-:W-:Y:S02]  /*0d20*/  ISETP.NE.AND P1, PT, R10, RZ, P1 ;  /* 0x000000ff0a00720c */ /* 0x000fe40000f25270 */
[----:B------:R-:W-:Y:S02]  /*0d30*/  SHF.R.U32.HI R8, RZ, R8, R7 ;  /* 0x00000008ff087219 */ /* 0x000fe40000011607 */
[----:B------:R-:W-:Y:S02]  /*0d40*/  PLOP3.LUT P0, PT, P0, P1, PT, 0xf8, 0x8f ;  /* 0x00000000008f781c */ /* 0x000fe40000703f70 */
[----:B------:R-:W-:-:S02]  /*0d50*/  SHF.R.U32.HI R10, RZ, 0x1, R8 ;  /* 0x00000001ff0a7819 */ /* 0x000fc40000011608 */
[----:B------:R-:W-:-:S04]  /*0d60*/  SEL R5, RZ, 0x1, !P0 ;  /* 0x00000001ff057807 */ /* 0x000fc80004000000 */
[----:B------:R-:W-:-:S04]  /*0d70*/  LOP3.LUT R5, R5, 0x1, R10, 0xf8, !PT ;  /* 0x0000000105057812 */ /* 0x000fc800078ef80a */
[----:B------:R-:W-:-:S05]  /*0d80*/  LOP3.LUT R5, R5, R8, RZ, 0xc0, !PT ;  /* 0x0000000805057212 */ /* 0x000fca00078ec0ff */
[----:B------:R-:W-:-:S05]  /*0d90*/  IMAD.IADD R5, R10, 0x1, R5 ;  /* 0x000000010a057824 */ /* 0x000fca00078e0205 */
[----:B------:R-:W-:Y:S01]  /*0da0*/  LOP3.LUT R0, R5, R0, RZ, 0xfc, !PT ;  /* 0x0000000005007212 */ /* 0x000fe200078efcff */
[----:B------:R-:W-:Y:S06]  /*0db0*/  BRA `(.L_x_127) ;  /* 0x0000000000107947 */ /* 0x000fec0003800000 */
.L_x_126:
[----:B------:R-:W-:-:S04]  /*0dc0*/  LOP3.LUT R0, R0, 0x80000000, RZ, 0xc0, !PT ;  /* 0x8000000000007812 */ /* 0x000fc800078ec0ff */
[----:B------:R-:W-:Y:S01]  /*0dd0*/  LOP3.LUT R0, R0, 0x7f800000, RZ, 0xfc, !PT ;  /* 0x7f80000000007812 */ /* 0x000fe200078efcff */
[----:B------:R-:W-:Y:S06]  /*0de0*/  BRA `(.L_x_127) ;  /* 0x0000000000047947 */ /* 0x000fec0003800000 */
.L_x_125:
[----:B------:R-:W-:-:S07]  /*0df0*/  IMAD R0, R8, 0x800000, R0 ;  /* 0x0080000008007824 */ /* 0x000fce00078e0200 */
.L_x_127:
[----:B------:R-:W-:Y:S05]  /*0e00*/  BSYNC.RECONVERGENT B3 ;  /* 0x0000000000037941 */ /* 0x000fea0003800200 */
.L_x_124:
[----:B------:R-:W-:Y:S05]  /*0e10*/  BRA `(.L_x_128) ;  /* 0x0000000000207947 */ /* 0x000fea0003800000 */
.L_x_123:
[----:B------:R-:W-:-:S04]  /*0e20*/  LOP3.LUT R0, R8, 0x80000000, R7, 0x48, !PT ;  /* 0x8000000008007812 */ /* 0x000fc800078e4807 */
[----:B------:R-:W-:Y:S01]  /*0e30*/  LOP3.LUT R0, R0, 0x7f800000, RZ, 0xfc, !PT ;  /* 0x7f80000000007812 */ /* 0x000fe200078efcff */
[----:B------:R-:W-:Y:S06]  /*0e40*/  BRA `(.L_x_128) ;  /* 0x0000000000147947 */ /* 0x000fec0003800000 */
.L_x_122:
[----:B------:R-:W-:Y:S01]  /*0e50*/  LOP3.LUT R0, R8, 0x80000000, R7, 0x48, !PT ;  /* 0x8000000008007812 */ /* 0x000fe200078e4807 */
[----:B------:R-:W-:Y:S06]  /*0e60*/  BRA `(.L_x_128) ;  /* 0x00000000000c7947 */ /* 0x000fec0003800000 */
.L_x_121:
[----:B------:R-:W0:Y:S01]  /*0e70*/  MUFU.RSQ R0, -QNAN ;  /* 0xffc0000000007908 */ /* 0x000e220000001400 */
[----:B------:R-:W-:Y:S05]  /*0e80*/  BRA `(.L_x_128) ;  /* 0x0000000000047947 */ /* 0x000fea0003800000 */
.L_x_120:
[----:B------:R-:W-:-:S07]  /*0e90*/  FADD.FTZ R0, R0, 0.86986446380615234375 ;  /* 0x3f5eaf7000007421 */ /* 0x000fce0000010000 */
.L_x_128:
[----:B------:R-:W-:Y:S05]  /*0ea0*/  BSYNC.RECONVERGENT B0 ;  /* 0x0000000000007941 */ /* 0x000fea0003800200 */
.L_x_117:
[----:B------:R-:W-:-:S04]  /*0eb0*/  IMAD.MOV.U32 R7, RZ, RZ, 0x0 ;  /* 0x00000000ff077424 */ /* 0x000fc800078e00ff */
[----:B0-----:R-:W-:Y:S05]  /*0ec0*/  RET.REL.NODEC R6 `(_Z5fwt97PfPhS_i) ;  /* 0xfffffff0064c7950 */ /* 0x001fea0003c3ffff */
.L_x_129:
        /* <DEDUP_REMOVED lines=11> */
.L_x_163:


//--------------------- .text._Z8saturatePhS_iif  --------------------------
	.section	.text._Z8saturatePhS_iif,"ax",@progbits
	.align	128
        .global         _Z8saturatePhS_iif
        .type           _Z8saturatePhS_iif,@function
        .size           _Z8saturatePhS_iif,(.L_x_170 - _Z8saturatePhS_iif)
        .other          _Z8saturatePhS_iif,@"STO_CUDA_ENTRY STV_DEFAULT"
_Z8saturatePhS_iif:
.text._Z8saturatePhS_iif:
[----:B------:R-:W-:Y:S01]  /*0000*/  LDC R1, c[0x0][0x37c] ;  /* 0x0000df00ff017b82 */ /* 0x000fe20000000800 */
[----:B------:R-:W0:Y:S01]  /*0010*/  S2R R0, SR_CTAID.X ;  /* 0x0000000000007919 */ /* 0x000e220000002500 */
[----:B------:R-:W0:Y:S01]  /*0020*/  LDCU UR4, c[0x0][0x360] ;  /* 0x00006c00ff0477ac */ /* 0x000e220008000800 */
[----:B------:R-:W0:Y:S01]  /*0030*/  S2R R3, SR_TID.X ;  /* 0x0000000000037919 */ /* 0x000e220000002100 */
[----:B------:R-:W1:Y:S01]  /*0040*/  LDCU UR5, c[0x0][0x364] ;  /* 0x00006c80ff0577ac */ /* 0x000e620008000800 */
[----:B------:R-:W1:Y:S01]  /*0050*/  S2R R2, SR_CTAID.Y ;  /* 0x0000000000027919 */ /* 0x000e620000002600 */
[----:B------:R-:W2:Y:S01]  /*0060*/  LDCU.64 UR6, c[0x0][0x390] ;  /* 0x00007200ff0677ac */ /* 0x000ea20008000a00 */
[----:B------:R-:W1:Y:S01]  /*0070*/  S2R R5, SR_TID.Y ;  /* 0x0000000000057919 */ /* 0x000e620000002200 */
[----:B0-----:R-:W-:Y:S01]  /*0080*/  IMAD R0, R0, UR4, R3 ;  /* 0x0000000400007c24 */ /* 0x001fe2000f8e0203 */
[----:B--2---:R-:W-:-:S04]  /*0090*/  UIMAD UR4, UR6, UR7, URZ ;  /* 0x00000007060472a4 */ /* 0x004fc8000f8e02ff */
[----:B------:R-:W-:Y:S01]  /*00a0*/  USHF.L.U32 UR4, UR4, 0x2, URZ ;  /* 0x0000000204047899 */ /* 0x000fe200080006ff */
[----:B-1----:R-:W-:-:S04]  /*00b0*/  IMAD R3, R2, UR5, R5 ;  /* 0x0000000502037c24 */ /* 0x002fc8000f8e0205 */
[----:B------:R-:W-:-:S04]  /*00c0*/  IMAD R0, R3, UR6, R0 ;  /* 0x0000000603007c24 */ /* 0x000fc8000f8e0200 */
[----:B------:R-:W-:-:S05]  /*00d0*/  IMAD.SHL.U32 R10, R0, 0x4, RZ ;  /* 0x00000004000a7824 */ /* 0x000fca00078e00ff */
[----:B------:R-:W-:-:S13]  /*00e0*/  ISETP.GE.AND P0, PT, R10, UR4, PT ;  /* 0x000000040a007c0c */ /* 0x000fda000bf06270 */
[----:B------:R-:W-:Y:S05]  /*00f0*/  @P0 EXIT ;  /* 0x000000000000094d */ /* 0x000fea0003800000 */
[----:B------:R-:W0:Y:S01]  /*0100*/  LDCU.64 UR6, c[0x0][0x380] ;  /* 0x00007000ff0677ac */ /* 0x000e220008000a00 */
[----:B------:R-:W-:Y:S01]  /*0110*/  SHF.R.S32.HI R13, RZ, 0x1f, R10 ;  /* 0x0000001fff0d7819 */ /* 0x000fe2000001140a */
[----:B------:R-:W1:Y:S01]  /*0120*/  LDC R0, c[0x0][0x398] ;  /* 0x0000e600ff007b82 */ /* 0x000e620000000800 */
[----:B------:R-:W2:Y:S01]  /*0130*/  LDCU.64 UR4, c[0x0][0x358] ;  /* 0x00006b00ff0477ac */ /* 0x000ea20008000a00 */
[----:B0-----:R-:W-:-:S04]  /*0140*/  IADD3 R2, P0, PT, R10, UR6, RZ ;  /* 0x000000060a027c10 */ /* 0x001fc8000ff1e0ff */
[----:B------:R-:W-:-:S05]  /*0150*/  IADD3.X R3, PT, PT, R13, UR7, RZ, P0, !PT ;  /* 0x000000070d037c10 */ /* 0x000fca00087fe4ff */
[----:B--2---:R-:W2:Y:S04]  /*0160*/  LDG.E.U8 R12, desc[UR4][R2.64+0x1] ;  /* 0x00000104020c7981 */ /* 0x004ea8000c1e1100 */
[----:B------:R-:W3:Y:S04]  /*0170*/  LDG.E.U8 R11, desc[UR4][R2.64] ;  /* 0x00000004020b7981 */ /* 0x000ee8000c1e1100 */
[----:B------:R-:W4:Y:S01]  /*0180*/  LDG.E.U8 R8, desc[UR4][R2.64+0x2] ;  /* 0x0000020402087981 */ /* 0x000f22000c1e1100 */
[----:B------:R-:W-:Y:S01]  /*0190*/  UMOV UR6, 0xae147ae1 ;  /* 0xae147ae100067882 */ /* 0x000fe20000000000 */
[----:B------:R-:W-:Y:S01]  /*01a0*/  UMOV UR7, 0x3fe2e147 ;  /* 0x3fe2e14700077882 */ /* 0x000fe20000000000 */
[----:B------:R-:W-:Y:S01]  /*01b0*/  BSSY.RECONVERGENT B0, `(.L_x_130) ;  /* 0x0000018000007945 */ /* 0x000fe20003800200 */
[----:B--2---:R-:W0:Y:S08]  /*01c0*/  I2F.F64.U16 R6, R12 ;  /* 0x0000000c00067312 */ /* 0x004e300000101800 */
[----:B---3--:R-:W2:Y:S01]  /*01d0*/  I2F.F64.U16 R4, R11 ;  /* 0x0000000b00047312 */ /* 0x008ea20000101800 */
[----:B0-----:R-:W-:-:S07]  /*01e0*/  DMUL R6, R6, UR6 ;  /* 0x0000000606067c28 */ /* 0x001fce0008000000 */
[----:B----4-:R-:W0:Y:S01]  /*01f0*/  I2F.F64.U16 R8, R8 ;  /* 0x0000000800087312 */ /* 0x010e220000101800 */
[----:B------:R-:W-:Y:S01]  /*0200*/  UMOV UR6, 0xc28f5c29 ;  /* 0xc28f5c2900067882 */ /* 0x000fe20000000000 */
[----:B------:R-:W-:Y:S02]  /*0210*/  UMOV UR7, 0x3fbc28f5 ;  /* 0x3fbc28f500077882 */ /* 0x000fe40000000000 */
[----:B--2---:R-:W-:Y:S01]  /*0220*/  DFMA R4, R4, UR6, R6 ;  /* 0x0000000604047c2b */ /* 0x004fe20008000006 */
[----:B------:R-:W-:Y:S01]  /*0230*/  UMOV UR6, 0x33333333 ;  /* 0x3333333300067882 */ /* 0x000fe20000000000 */
[----:B------:R-:W-:Y:S02]  /*0240*/  UMOV UR7, 0x3fd33333 ;  /* 0x3fd3333300077882 */ /* 0x000fe40000000000 */
[----:B------:R-:W2:Y:S01]  /*0250*/  I2F.U16 R12, R11 ;  /* 0x0000000b000c7306 */ /* 0x000ea20000101000 */
[----:B-1----:R-:W-:-:S03]  /*0260*/  FADD R6, -R0, 1 ;  /* 0x3f80000000067421 */ /* 0x002fc60000000100 */
[----:B0-----:R-:W-:-:S10]  /*0270*/  DFMA R4, R8, UR6, R4 ;  /* 0x0000000608047c2b */ /* 0x001fd40008000004 */
[----:B------:R-:W0:Y:S02]  /*0280*/  F2I.F64.TRUNC R4, R4 ;  /* 0x0000000400047311 */ /* 0x000e24000030d100 */
[----:B0-----:R-:W-:-:S05]  /*0290*/  I2FP.F32.S32 R7, R4 ;  /* 0x0000000400077245 */ /* 0x001fca0000201400 */
[----:B------:R-:W-:Y:S01]  /*02a0*/  FMUL R7, R6, R7 ;  /* 0x0000000706077220 */ /* 0x000fe20000400000 */
[----:B------:R-:W-:-:S03]  /*02b0*/  IMAD.MOV.U32 R6, RZ, RZ, 0xff ;  /* 0x000000ffff067424 */ /* 0x000fc600078e00ff */
[----:B--2---:R-:W-:-:S05]  /*02c0*/  FFMA R12, R12, R0, R7 ;  /* 0x000000000c0c7223 */ /* 0x004fca0000000007 */
[----:B------:R-:W-:-:S13]  /*02d0*/  FSETP.GT.AND P0, PT, R12, 255, PT ;  /* 0x437f00000c00780b */ /* 0x000fda0003f04000 */
[----:B------:R-:W-:Y:S05]  /*02e0*/  @P0 BRA `(.L_x_131) ;  /* 0x0000000000100947 */ /* 0x000fea0003800000 */
[----:B------:R-:W-:Y:S02]  /*02f0*/  FSETP.GEU.AND P0, PT, R12, RZ, PT ;  /* 0x000000ff0c00720b */ /* 0x000fe40003f0e000 */
[----:B------:R-:W-:-:S11]  /*0300*/  PRMT R6, RZ, 0x7610, R6 ;  /* 0x00007610ff067816 */ /* 0x000fd60000000006 */
[----:B------:R-:W0:Y:S02]  /*0310*/  @P0 F2I.U32.TRUNC.NTZ R12, R12 ;  /* 0x0000000c000c0305 */ /* 0x000e24000020f000 */
[----:B0-----:R-:W-:-:S07]  /*0320*/  @P0 PRMT R6, R12, 0x7610, R6 ;  /* 0x000076100c060816 */ /* 0x001fce0000000006 */
.L_x_131:
[----:B------:R-:W-:Y:S05]  /*0330*/  BSYNC.RECONVERGENT B0 ;  /* 0x0000000000007941 */ /* 0x000fea0003800200 */
.L_x_130:
[----:B------:R-:W0:Y:S02]  /*0340*/  LDCU.64 UR6, c[0x0][0x388] ;  /* 0x00007100ff0677ac */ /* 0x000e240008000a00 */
[----:B0-----:R-:W-:-:S04]  /*0350*/  IADD3 R4, P0, PT, R10, UR6, RZ ;  /* 0x000000060a047c10 */ /* 0x001fc8000ff1e0ff */
[----:B------:R-:W-:-:S05]  /*0360*/  IADD3.X R5, PT, PT, R13, UR7, RZ, P0, !PT ;  /* 0x000000070d057c10 */ /* 0x000fca00087fe4ff */
[----:B------:R0:W-:Y:S04]  /*0370*/  STG.E.U8 desc[UR4][R4.64], R6 ;  /* 0x0000000604007986 */ /* 0x0001e8000c101104 */
[----:B------:R-:W2:Y:S01]  /*0380*/  LDG.E.U8 R8, desc[UR4][R2.64+0x1] ;  /* 0x0000010402087981 */ /* 0x000ea2000c1e1100 */
[----:B------:R-:W-:Y:S01]  /*0390*/  BSSY.RECONVERGENT B0, `(.L_x_132) ;  /* 0x000000a000007945 */ /* 0x000fe20003800200 */
[----:B------:R-:W-:Y:S01]  /*03a0*/  IMAD.MOV.U32 R9, RZ, RZ, 0xff ;  /* 0x000000ffff097424 */ /* 0x000fe200078e00ff */
[----:B--2---:R-:W-:-:S05]  /*03b0*/  I2FP.F32.U32 R8, R8 ;  /* 0x0000000800087245 */ /* 0x004fca0000201000 */
[----:B------:R-:W-:-:S05]  /*03c0*/  FFMA R8, R8, R0, R7 ;  /* 0x0000000008087223 */ /* 0x000fca0000000007 */
[----:B------:R-:W-:-:S13]  /*03d0*/  FSETP.GT.AND P0, PT, R8, 255, PT ;  /* 0x437f00000800780b */ /* 0x000fda0003f04000 */
[----:B0-----:R-:W-:Y:S05]  /*03e0*/  @P0 BRA `(.L_x_133) ;  /* 0x0000000000100947 */ /* 0x001fea0003800000 */
[----:B------:R-:W-:Y:S02]  /*03f0*/  FSETP.GEU.AND P0, PT, R8, RZ, PT ;  /* 0x000000ff0800720b */ /* 0x000fe40003f0e000 */
[----:B------:R-:W-:-:S11]  /*0400*/  PRMT R9, RZ, 0x7610, R9 ;  /* 0x00007610ff097816 */ /* 0x000fd60000000009 */
[----:B------:R-:W0:Y:S02]  /*0410*/  @P0 F2I.U32.TRUNC.NTZ R8, R8 ;  /* 0x0000000800080305 */ /* 0x000e24000020f000 */
[----:B0-----:R-:W-:-:S07]  /*0420*/  @P0 PRMT R9, R8, 0x7610, R9 ;  /* 0x0000761008090816 */ /* 0x001fce0000000009 */
.L_x_133:
[----:B------:R-:W-:Y:S05]  /*0430*/  BSYNC.RECONVERGENT B0 ;  /* 0x0000000000007941 */ /* 0x000fea0003800200 */
.L_x_132:
[----:B------:R0:W-:Y:S04]  /*0440*/  STG.E.U8 desc[UR4][R4.64+0x1], R9 ;  /* 0x0000010904007986 */ /* 0x0001e8000c101104 */
[----:B------:R-:W2:Y:S01]  /*0450*/  LDG.E.U8 R2, desc[UR4][R2.64+0x2] ;  /* 0x0000020402027981 */ /* 0x000ea2000c1e1100 */
[----:B------:R-:W-:Y:S01]  /*0460*/  BSSY.RECONVERGENT B0, `(.L_x_134) ;  /* 0x000000a000007945 */ /* 0x000fe20003800200 */
[----:B--2---:R-:W-:-:S05]  /*0470*/  I2FP.F32.U32 R6, R2 ;  /* 0x0000000200067245 */ /* 0x004fca0000201000 */
[----:B------:R-:W-:Y:S01]  /*0480*/  FFMA R6, R6, R0, R7 ;  /* 0x0000000006067223 */ /* 0x000fe20000000007 */
[----:B------:R-:W-:-:S04]  /*0490*/  IMAD.MOV.U32 R0, RZ, RZ, 0xff ;  /* 0x000000ffff007424 */ /* 0x000fc800078e00ff */
[----:B------:R-:W-:-:S13]  /*04a0*/  FSETP.GT.AND P0, PT, R6, 255, PT ;  /* 0x437f00000600780b */ /* 0x000fda0003f04000 */
[----:B0-----:R-:W-:Y:S05]  /*04b0*/  @P0 BRA `(.L_x_135) ;  /* 0x0000000000100947 */ /* 0x001fea0003800000 */
[----:B------:R-:W-:Y:S02]  /*04c0*/  FSETP.GEU.AND P0, PT, R6, RZ, PT ;  /* 0x000000ff0600720b */ /* 0x000fe40003f0e000 */
[----:B------:R-:W-:-:S11]  /*04d0*/  PRMT R0, RZ, 0x7610, R0 ;  /* 0x00007610ff007816 */ /* 0x000fd60000000000 */
[----:B------:R-:W0:Y:S02]  /*04e0*/  @P0 F2I.U32.TRUNC.NTZ R6, R6 ;  /* 0x0000000600060305 */ /* 0x000e24000020f000 */
[----:B0-----:R-:W-:-:S07]  /*04f0*/  @P0 PRMT R0, R6, 0x7610, R0 ;  /* 0x0000761006000816 */ /* 0x001fce0000000000 */
.L_x_135:
[----:B------:R-:W-:Y:S05]  /*0500*/  BSYNC.RECONVERGENT B0 ;  /* 0x0000000000007941 */ /* 0x000fea0003800200 */
.L_x_134:
[----:B------:R-:W-:Y:S04]  /*0510*/  STG.E.U8 desc[UR4][R4.64+0x2], R0 ;  /* 0x0000020004007986 */ /* 0x000fe8000c101104 */
[----:B------:R-:W-:Y:S01]  /*0520*/  STG.E.U8 desc[UR4][R4.64+0x3], RZ ;  /* 0x000003ff04007986 */ /* 0x000fe2000c101104 */
[----:B------:R-:W-:Y:S05]  /*0530*/  EXIT ;  /* 0x000000000000794d */ /* 0x000fea0003800000 */
.L_x_136:
        /* <DEDUP_REMOVED lines=12> */
.L_x_170:


//--------------------- .text._Z9greyscalePhS_ii  --------------------------
	.section	.text._Z9greyscalePhS_ii,"ax",@progbits
	.align	128
        .global         _Z9greyscalePhS_ii
        .type           _Z9greyscalePhS_ii,@function
        .size           _Z9greyscalePhS_ii,(.L_x_171 - _Z9greyscalePhS_ii)
        .other          _Z9greyscalePhS_ii,@"STO_CUDA_ENTRY STV_DEFAULT"
_Z9greyscalePhS_ii:
.text._Z9greyscalePhS_ii:
        /* <DEDUP_REMOVED lines=16> */
[----:B------:R-:W0:Y:S01]  /*0100*/  LDCU.128 UR8, c[0x0][0x380] ;  /* 0x00007000ff0877ac */ /* 0x000e220008000c00 */
[----:B------:R-:W-:Y:S01]  /*0110*/  SHF.R.S32.HI R12, RZ, 0x1f, R0 ;  /* 0x0000001fff0c7819 */ /* 0x000fe20000011400 */
[----:B------:R-:W1:Y:S01]  /*0120*/  LDCU.64 UR4, c[0x0][0x358] ;  /* 0x00006b00ff0477ac */ /* 0x000e620008000a00 */
[----:B0-----:R-:W-:-:S04]  /*0130*/  IADD3 R2, P0, PT, R0, UR8, RZ ;  /* 0x0000000800027c10 */ /* 0x001fc8000ff1e0ff */
[----:B------:R-:W-:-:S05]  /*0140*/  IADD3.X R3, PT, PT, R12, UR9, RZ, P0, !PT ;  /* 0x000000090c037c10 */ /* 0x000fca00087fe4ff */
[----:B-1----:R-:W2:Y:S04]  /*0150*/  LDG.E.U8 R11, desc[UR4][R2.64+0x1] ;  /* 0x00000104020b7981 */ /* 0x002ea8000c1e1100 */
[----:B------:R-:W3:Y:S04]  /*0160*/  LDG.E.U8 R10, desc[UR4][R2.64] ;  /* 0x00000004020a7981 */ /* 0x000ee8000c1e1100 */
[----:B------:R0:W4:Y:S01]  /*0170*/  LDG.E.U8 R8, desc[UR4][R2.64+0x2] ;  /* 0x0000020402087981 */ /* 0x000122000c1e1100 */
[----:B------:R-:W-:Y:S01]  /*0180*/  UMOV UR6, 0xae147ae1 ;  /* 0xae147ae100067882 */ /* 0x000fe20000000000 */
[----:B------:R-:W-:Y:S01]  /*0190*/  UMOV UR7, 0x3fe2e147 ;  /* 0x3fe2e14700077882 */ /* 0x000fe20000000000 */
[----:B0-----:R-:W-:-:S04]  /*01a0*/  IADD3 R2, P0, PT, R0, UR10, RZ ;  /* 0x0000000a00027c10 */ /* 0x001fc8000ff1e0ff */
[----:B------:R-:W-:-:S05]  /*01b0*/  IADD3.X R3, PT, PT, R12, UR11, RZ, P0, !PT ;  /* 0x0000000b0c037c10 */ /* 0x000fca00087fe4ff */
[----:B------:R-:W-:Y:S01]  /*01c0*/  STG.E.U8 desc[UR4][R2.64+0x3], RZ ;  /* 0x000003ff02007986 */ /* 0x000fe2000c101104 */
[----:B--2---:R-:W0:Y:S08]  /*01d0*/  I2F.F64.U16 R6, R11 ;  /* 0x0000000b00067312 */ /* 0x004e300000101800 */
[----:B---3--:R-:W1:Y:S01]  /*01e0*/  I2F.F64.U16 R4, R10 ;  /* 0x0000000a00047312 */ /* 0x008e620000101800 */
[----:B0-----:R-:W-:-:S07]  /*01f0*/  DMUL R6, R6, UR6 ;  /* 0x0000000606067c28 */ /* 0x001fce0008000000 */
[----:B----4-:R-:W0:Y:S01]  /*0200*/  I2F.F64.U16 R8, R8 ;  /* 0x0000000800087312 */ /* 0x010e220000101800 */
[----:B------:R-:W-:Y:S01]  /*0210*/  UMOV UR6, 0xc28f5c29 ;  /* 0xc28f5c2900067882 */ /* 0x000fe20000000000 */
[----:B------:R-:W-:Y:S02]  /*0220*/  UMOV UR7, 0x3fbc28f5 ;  /* 0x3fbc28f500077882 */ /* 0x000fe40000000000 */
[----:B-1----:R-:W-:Y:S01]  /*0230*/  DFMA R4, R4, UR6, R6 ;  /* 0x0000000604047c2b */ /* 0x002fe20008000006 */
[----:B------:R-:W-:Y:S01]  /*0240*/  UMOV UR6, 0x33333333 ;  /* 0x3333333300067882 */ /* 0x000fe20000000000 */
[----:B------:R-:W-:-:S06]  /*0250*/  UMOV UR7, 0x3fd33333 ;  /* 0x3fd3333300077882 */ /* 0x000fcc0000000000 */
[----:B0-----:R-:W-:-:S10]  /*0260*/  DFMA R4, R8, UR6, R4 ;  /* 0x0000000608047c2b */ /* 0x001fd40008000004 */
[----:B------:R-:W0:Y:S02]  /*0270*/  F2I.F64.TRUNC R5, R4 ;  /* 0x0000000400057311 */ /* 0x000e24000030d100 */
[----:B0-----:R-:W-:Y:S04]  /*0280*/  STG.E.U8 desc[UR4][R2.64], R5 ;  /* 0x0000000502007986 */ /* 0x001fe8000c101104 */
[----:B------:R-:W-:Y:S04]  /*0290*/  STG.E.U8 desc[UR4][R2.64+0x1], R5 ;  /* 0x0000010502007986 */ /* 0x000fe8000c101104 */
[----:B------:R-:W-:Y:S01]  /*02a0*/  STG.E.U8 desc[UR4][R2.64+0x2], R5 ;  /* 0x0000020502007986 */ /* 0x000fe2000c101104 */
[----:B------:R-:W-:Y:S05]  /*02b0*/  EXIT ;  /* 0x000000000000794d */ /* 0x000fea0003800000 */
.L_x_137:
        /* <DEDUP_REMOVED lines=12> */
.L_x_171:


//--------------------- .text._Z8brightenPhS_iif  --------------------------
	.section	.text._Z8brightenPhS_iif,"ax",@progbits
	.align	128
        .global         _Z8brightenPhS_iif
        .type           _Z8brightenPhS_iif,@function
        .size           _Z8brightenPhS_iif,(.L_x_172 - _Z8brightenPhS_iif)
        .other          _Z8brightenPhS_iif,@"STO_CUDA_ENTRY STV_DEFAULT"
_Z8brightenPhS_iif:
.text._Z8brightenPhS_iif:
[----:B------:R-:W-:Y:S01]  /*0000*/  LDC R1, c[0x0][0x37c] ;  /* 0x0000df00ff017b82 */ /* 0x000fe20000000800 */
[----:B------:R-:W0:Y:S01]  /*0010*/  S2R R2, SR_CTAID.Y ;  /* 0x0000000000027919 */ /* 0x000e220000002600 */
[----:B------:R-:W1:Y:S01]  /*0020*/  LDCU UR4, c[0x0][0x360] ;  /* 0x00006c00ff0477ac */ /* 0x000e620008000800 */
[----:B------:R-:W0:Y:S01]  /*0030*/  S2R R5, SR_TID.Y ;  /* 0x0000000000057919 */ /* 0x000e220000002200 */
[----:B------:R-:W0:Y:S01]  /*0040*/  LDCU UR5, c[0x0][0x364] ;  /* 0x00006c80ff0577ac */ /* 0x000e220008000800 */
[----:B------:R-:W1:Y:S01]  /*0050*/  S2R R0, SR_CTAID.X ;  /* 0x0000000000007919 */ /* 0x000e620000002500 */
[----:B------:R-:W2:Y:S01]  /*0060*/  LDCU.64 UR6, c[0x0][0x390] ;  /* 0x00007200ff0677ac */ /* 0x000ea20008000a00 */
[----:B------:R-:W1:Y:S01]  /*0070*/  S2R R3, SR_TID.X ;  /* 0x0000000000037919 */ /* 0x000e620000002100 */
[----:B0-----:R-:W-:Y:S02]  /*0080*/  IMAD R2, R2, UR5, R5 ;  /* 0x0000000502027c24 */ /* 0x001fe4000f8e0205 */
[----:B-1----:R-:W-:Y:S01]  /*0090*/  IMAD R0, R0, UR4, R3 ;  /* 0x0000000400007c24 */ /* 0x002fe2000f8e0203 */
[----:B--2---:R-:W-:-:S02]  /*00a0*/  UIMAD UR4, UR6, UR7, URZ ;  /* 0x00000007060472a4 */ /* 0x004fc4000f8e02ff */
[----:B------:R-:W-:Y:S02]  /*00b0*/  IMAD R3, R2, UR6, RZ ;  /* 0x0000000602037c24 */ /* 0x000fe4000f8e02ff */
[----:B------:R-:W-:Y:S02]  /*00c0*/  USHF.L.U32 UR4, UR4, 0x2, URZ ;  /* 0x0000000204047899 */ /* 0x000fe400080006ff */
[----:B------:R-:W-:-:S05]  /*00d0*/  IMAD R0, R3, 0x4, R0 ;  /* 0x0000000403007824 */ /* 0x000fca00078e0200 */
[----:B------:R-:W-:-:S13]  /*00e0*/  ISETP.GE.AND P0, PT, R0, UR4, PT ;  /* 0x0000000400007c0c */ /* 0x000fda000bf06270 */
[----:B------:R-:W-:Y:S05]  /*00f0*/  @P0 EXIT ;  /* 0x000000000000094d */ /* 0x000fea0003800000 */
[----:B------:R-:W0:Y:S01]  /*0100*/  LDCU.64 UR6, c[0x0][0x380] ;  /* 0x00007000ff0677ac */ /* 0x000e220008000a00 */
[----:B------:R-:W-:Y:S01]  /*0110*/  SHF.R.S32.HI R6, RZ, 0x1f, R0 ;  /* 0x0000001fff067819 */ /* 0x000fe20000011400 */
[----:B------:R-:W1:Y:S01]  /*0120*/  LDCU.64 UR4, c[0x0][0x358] ;  /* 0x00006b00ff0477ac */ /* 0x000e620008000a00 */
[----:B0-----:R-:W-:Y:S01]  /*0130*/  IADD3 R2, P0, PT, R0, UR6, RZ ;  /* 0x0000000600027c10 */ /* 0x001fe2000ff1e0ff */
[----:B------:R-:W0:Y:S03]  /*0140*/  LDCU UR6, c[0x0][0x398] ;  /* 0x00007300ff0677ac */ /* 0x000e260008000800 */
[----:B------:R-:W-:-:S05]  /*0150*/  IADD3.X R3, PT, PT, R6, UR7, RZ, P0, !PT ;  /* 0x0000000706037c10 */ /* 0x000fca00087fe4ff */
[----:B-1----:R-:W2:Y:S01]  /*0160*/  LDG.E.U8 R2, desc[UR4][R2.64] ;  /* 0x0000000402027981 */ /* 0x002ea2000c1e1100 */
[----:B------:R-:W-:Y:S01]  /*0170*/  BSSY.RECONVERGENT B0, `(.L_x_138) ;  /* 0x000000a000007945 */ /* 0x000fe20003800200 */
[----:B------:R-:W-:Y:S01]  /*0180*/  IMAD.MOV.U32 R5, RZ, RZ, 0xff ;  /* 0x000000ffff057424 */ /* 0x000fe200078e00ff */
[----:B--2---:R-:W-:-:S05]  /*0190*/  I2FP.F32.U32 R4, R2 ;  /* 0x0000000200047245 */ /* 0x004fca0000201000 */
[----:B0-----:R-:W-:-:S05]  /*01a0*/  FMUL R4, R4, UR6 ;  /* 0x0000000604047c20 */ /* 0x001fca0008400000 */
[----:B------:R-:W-:-:S13]  /*01b0*/  FSETP.GT.AND P0, PT, R4, 255, PT ;  /* 0x437f00000400780b */ /* 0x000fda0003f04000 */
[----:B------:R-:W-:Y:S05]  /*01c0*/  @P0 BRA `(.L_x_139) ;  /* 0x0000000000100947 */ /* 0x000fea0003800000 */
[----:B------:R-:W-:Y:S02]  /*01d0*/  FSETP.GEU.AND P0, PT, R4, RZ, PT ;  /* 0x000000ff0400720b */ /* 0x000fe40003f0e000 */
[----:B------:R-:W-:-:S11]  /*01e0*/  PRMT R5, RZ, 0x7610, R5 ;  /* 0x00007610ff057816 */ /* 0x000fd60000000005 */
[----:B------:R-:W0:Y:S02]  /*01f0*/  @P0 F2I.U32.TRUNC.NTZ R4, R4 ;  /* 0x0000000400040305 */ /* 0x000e24000020f000 */
[----:B0-----:R-:W-:-:S07]  /*0200*/  @P0 PRMT R5, R4, 0x7610, R5 ;  /* 0x0000761004050816 */ /* 0x001fce0000000005 */
.L_x_139:
[----:B------:R-:W-:Y:S05]  /*0210*/  BSYNC.RECONVERGENT B0 ;  /* 0x0000000000007941 */ /* 0x000fea0003800200 */
.L_x_138:
[----:B------:R-:W0:Y:S02]  /*0220*/  LDCU.64 UR6, c[0x0][0x388] ;  /* 0x00007100ff0677ac */ /* 0x000e240008000a00 */
[----:B0-----:R-:W-:-:S04]  /*0230*/  IADD3 R2, P0, PT, R0, UR6, RZ ;  /* 0x0000000600027c10 */ /* 0x001fc8000ff1e0ff */
[----:B------:R-:W-:-:S05]  /*0240*/  IADD3.X R3, PT, PT, R6, UR7, RZ, P0, !PT ;  /* 0x0000000706037c10 */ /* 0x000fca00087fe4ff */
[----:B------:R-:W-:Y:S01]  /*0250*/  STG.E.U8 desc[UR4][R2.64], R5 ;  /* 0x0000000502007986 */ /* 0x000fe2000c101104 */
[----:B------:R-:W-:Y:S05]  /*0260*/  EXIT ;  /* 0x000000000000794d */ /* 0x000fea0003800000 */
.L_x_140:
        /* <DEDUP_REMOVED lines=9> */
.L_x_172:


//--------------------- .text._Z8quantizePfifi    --------------------------
	.section	.text._Z8quantizePfifi,"ax",@progbits
	.align	128
        .global         _Z8quantizePfifi
        .type           _Z8quantizePfifi,@function
        .size           _Z8quantizePfifi,(.L_x_164 - _Z8quantizePfifi)
        .other          _Z8quantizePfifi,@"STO_CUDA_ENTRY STV_DEFAULT"
_Z8quantizePfifi:
.text._Z8quantizePfifi:
[----:B------:R-:W-:Y:S01]  /*0000*/  LDC R1, c[0x0][0x37c] ;  /* 0x0000df00ff017b82 */ /* 0x000fe20000000800 */
[----:B------:R-:W0:Y:S01]  /*0010*/  S2R R3, SR_CTAID.X ;  /* 0x0000000000037919 */ /* 0x000e220000002500 */
[----:B------:R-:W0:Y:S01]  /*0020*/  LDCU UR4, c[0x0][0x360] ;  /* 0x00006c00ff0477ac */ /* 0x000e220008000800 */
[----:B------:R-:W0:Y:S01]  /*0030*/  S2R R0, SR_TID.X ;  /* 0x0000000000007919 */ /* 0x000e220000002100 */
[----:B------:R-:W1:Y:S01]  /*0040*/  LDCU UR5, c[0x0][0x390] ;  /* 0x00007200ff0577ac */ /* 0x000e620008000800 */
[----:B0-----:R-:W-:-:S05]  /*0050*/  IMAD R3, R3, UR4, R0 ;  /* 0x0000000403037c24 */ /* 0x001fca000f8e0200 */
[----:B-1----:R-:W-:-:S13]  /*0060*/  ISETP.GE.AND P0, PT, R3, UR5, PT ;  /* 0x0000000503007c0c */ /* 0x002fda000bf06270 */
[----:B------:R-:W-:Y:S05]  /*0070*/  @P0 EXIT ;  /* 0x000000000000094d */ /* 0x000fea0003800000 */
[----:B------:R-:W0:Y:S01]  /*0080*/  LDC.64 R4, c[0x0][0x380] ;  /* 0x0000e000ff047b82 */ /* 0x000e220000000a00 */
[----:B------:R-:W1:Y:S07]  /*0090*/  LDCU.64 UR4, c[0x0][0x358] ;  /* 0x00006b00ff0477ac */ /* 0x000e6e0008000a00 */
[----:B------:R-:W2:Y:S01]  /*00a0*/  LDC R7, c[0x0][0x38c] ;  /* 0x0000e300ff077b82 */ /* 0x000ea20000000800 */
[----:B0-----:R-:W-:-:S05]  /*00b0*/  IMAD.WIDE R4, R3, 0x4, R4 ;  /* 0x0000000403047825 */ /* 0x001fca00078e0204 */
[----:B-1----:R-:W3:Y:S01]  /*00c0*/  LDG.E R0, desc[UR4][R4.64] ;  /* 0x0000000404007981 */ /* 0x002ee2000c1e1900 */
[----:B------:R-:W-:Y:S01]  /*00d0*/  BSSY.RECONVERGENT B0, `(.L_x_141) ;  /* 0x000000e000007945 */ /* 0x000fe20003800200 */
[----:B--2---:R-:W0:Y:S02]  /*00e0*/  MUFU.RCP R2, R7 ;  /* 0x0000000700027308 */ /* 0x004e240000001000 */
[----:B0-----:R-:W-:-:S04]  /*00f0*/  FFMA R3, R2, -R7, 1 ;  /* 0x3f80000002037423 */ /* 0x001fc80000000807 */
[----:B------:R-:W-:Y:S02]  /*0100*/  FFMA R3, R2, R3, R2 ;  /* 0x0000000302037223 */ /* 0x000fe40000000002 */
[----:B---3--:R-:W0:Y:S02]  /*0110*/  FCHK P0, R0, R7 ;  /* 0x0000000700007302 */ /* 0x008e240000000000 */
[----:B------:R-:W-:-:S04]  /*0120*/  FFMA R2, R0, R3, RZ ;  /* 0x0000000300027223 */ /* 0x000fc800000000ff */
[----:B------:R-:W-:-:S04]  /*0130*/  FFMA R6, R2, -R7, R0 ;  /* 0x8000000702067223 */ /* 0x000fc80000000000 */
[----:B------:R-:W-:Y:S01]  /*0140*/  FFMA R2, R3, R6, R2 ;  /* 0x0000000603027223 */ /* 0x000fe20000000002 */
[----:B0-----:R-:W-:Y:S06]  /*0150*/  @!P0 BRA `(.L_x_142) ;  /* 0x0000000000148947 */ /* 0x001fec0003800000 */
[----:B------:R-:W0:Y:S01]  /*0160*/  LDCU UR6, c[0x0][0x38c] ;  /* 0x00007180ff0677ac */ /* 0x000e220008000800 */
[----:B------:R-:W-:Y:S01]  /*0170*/  MOV R6, 0x1a0 ;  /* 0x000001a000067802 */ /* 0x000fe20000000f00 */
[----:B0-----:R-:W-:-:S07]  /*0180*/  IMAD.U32 R3, RZ, RZ, UR6 ;  /* 0x00000006ff037e24 */ /* 0x001fce000f8e00ff */
[----:B------:R-:W-:Y:S05]  /*0190*/  CALL.REL.NOINC `($__internal_4_$__cuda_sm3x_div_rn_noftz_f32_slowpath) ;  /* 0x0000000000607944 */ /* 0x000fea0003c00000 */
[----:B------:R-:W-:-:S07]  /*01a0*/  IMAD.MOV.U32 R2, RZ, RZ, R0 ;  /* 0x000000ffff027224 */ /* 0x000fce00078e0000 */
.L_x_142:
[----:B------:R-:W-:Y:S05]  /*01b0*/  BSYNC.RECONVERGENT B0 ;  /* 0x0000000000007941 */ /* 0x000fea0003800200 */
.L_x_141:
[----:B------:R-:W0:Y:S02]  /*01c0*/  LDCU.64 UR6, c[0x0][0x388] ;  /* 0x00007100ff0677ac */ /* 0x000e240008000a00 */
[----:B0-----:R-:W-:Y:S01]  /*01d0*/  I2FP.F32.S32 R3, UR6 ;  /* 0x0000000600037c45 */ /* 0x001fe20008201400 */
[----:B------:R-:W-:-:S03]  /*01e0*/  IMAD.U32 R10, RZ, RZ, UR7 ;  /* 0x00000007ff0a7e24 */ /* 0x000fc6000f8e00ff */
[----:B------:R-:W0:Y:S01]  /*01f0*/  MUFU.RCP R0, R3 ;  /* 0x0000000300007308 */ /* 0x000e220000001000 */
[----:B------:R-:W-:-:S07]  /*0200*/  FMUL R6, R3, R2 ;  /* 0x0000000203067220 */ /* 0x000fce0000400000 */
[----:B------:R-:W-:Y:S08]  /*0210*/  FCHK P0, R10, R3 ;  /* 0x000000030a007302 */ /* 0x000ff00000000000 */
[----:B------:R-:W1:Y:S01]  /*0220*/  F2I.TRUNC.NTZ R2, R6 ;  /* 0x0000000600027305 */ /* 0x000e62000020f100 */
[----:B0-----:R-:W-:-:S04]  /*0230*/  FFMA R7, -R3, R0, 1 ;  /* 0x3f80000003077423 */ /* 0x001fc80000000100 */
[----:B------:R-:W-:-:S04]  /*0240*/  FFMA R0, R0, R7, R0 ;  /* 0x0000000700007223 */ /* 0x000fc80000000000 */
[----:B------:R-:W-:-:S04]  /*0250*/  FFMA R7, R0, UR7, RZ ;  /* 0x0000000700077c23 */ /* 0x000fc800080000ff */
[----:B------:R-:W-:Y:S01]  /*0260*/  FFMA R8, -R3, R7, UR7 ;  /* 0x0000000703087e23 */ /* 0x000fe20008000107 */
[----:B-1----:R-:W-:-:S03]  /*0270*/  I2FP.F32.S32 R2, R2 ;  /* 0x0000000200027245 */ /* 0x002fc60000201400 */
[----:B------:R-:W-:Y:S01]  /*0280*/  FFMA R7, R0, R8, R7 ;  /* 0x0000000800077223 */ /* 0x000fe20000000007 */
[----:B------:R-:W-:Y:S06]  /*0290*/  @!P0 BRA `(.L_x_143) ;  /* 0x0000000000148947 */ /* 0x000fec0003800000 */
[----:B------:R-:W0:Y:S01]  /*02a0*/  LDCU UR6, c[0x0][0x38c] ;  /* 0x00007180ff0677ac */ /* 0x000e220008000800 */
[----:B------:R-:W-:Y:S01]  /*02b0*/  MOV R6, 0x2e0 ;  /* 0x000002e000067802 */ /* 0x000fe20000000f00 */
[----:B0-----:R-:W-:-:S07]  /*02c0*/  IMAD.U32 R0, RZ, RZ, UR6 ;  /* 0x00000006ff007e24 */ /* 0x001fce000f8e00ff */
[----:B------:R-:W-:Y:S05]  /*02d0*/  CALL.REL.NOINC `($__internal_4_$__cuda_sm3x_div_rn_noftz_f32_slowpath) ;  /* 0x0000000000107944 */ /* 0x000fea0003c00000 */
[----:B------:R-:W-:-:S07]  /*02e0*/  IMAD.MOV.U32 R7, RZ, RZ, R0 ;  /* 0x000000ffff077224 */ /* 0x000fce00078e0000 */
.L_x_143:
[----:B------:R-:W-:-:S05]  /*02f0*/  FMUL R7, R2, R7 ;  /* 0x0000000702077220 */ /* 0x000fca0000400000 */
[----:B------:R-:W-:Y:S01]  /*0300*/  STG.E desc[UR4][R4.64], R7 ;  /* 0x0000000704007986 */ /* 0x000fe2000c101904 */
[----:B------:R-:W-:Y:S05]  /*0310*/  EXIT ;  /* 0x000000000000794d */ /* 0x000fea0003800000 */
        .weak           $__internal_4_$__cuda_sm3x_div_rn_noftz_f32_slowpath
        .type           $__internal_4_$__cuda_sm3x_div_rn_noftz_f32_slowpath,@function
        .size           $__internal_4_$__cuda_sm3x_div_rn_noftz_f32_slowpath,(.L_x_164 - $__internal_4_$__cuda_sm3x_div_rn_noftz_f32_slowpath)
$__internal_4_$__cuda_sm3x_div_rn_noftz_f32_slowpath:
[----:B------:R-:W-:Y:S01]  /*0320*/  SHF.R.U32.HI R8, RZ, 0x17, R3 ;  /* 0x00000017ff087819 */ /* 0x000fe20000011603 */
[----:B------:R-:W-:Y:S01]  /*0330*/  BSSY.RECONVERGENT B1, `(.L_x_144) ;  /* 0x0000062000017945 */ /* 0x000fe20003800200 */
[----:B------:R-:W-:Y:S02]  /*0340*/  SHF.R.U32.HI R7, RZ, 0x17, R0 ;  /* 0x00000017ff077819 */ /* 0x000fe40000011600 */
[----:B------:R-:W-:Y:S02]  /*0350*/  LOP3.LUT R12, R8, 0xff, RZ, 0xc0, !PT ;  /* 0x000000ff080c7812 */ /* 0x000fe400078ec0ff */
[----:B------:R-:W-:-:S03]  /*0360*/  LOP3.LUT R10, R7, 0xff, RZ, 0xc0, !PT ;  /* 0x000000ff070a7812 */ /* 0x000fc600078ec0ff */
[----:B------:R-:W-:Y:S02]  /*0370*/  VIADD R9, R12, 0xffffffff ;  /* 0xffffffff0c097836 */ /* 0x000fe40000000000 */
[----:B------:R-:W-:-:S03]  /*0380*/  VIADD R8, R10, 0xffffffff ;  /* 0xffffffff0a087836 */ /* 0x000fc60000000000 */
[----:B------:R-:W-:-:S04]  /*0390*/  ISETP.GT.U32.AND P0, PT, R9, 0xfd, PT ;  /* 0x000000fd0900780c */ /* 0x000fc80003f04070 */
[----:B------:R-:W-:-:S13]  /*03a0*/  ISETP.GT.U32.OR P0, PT, R8, 0xfd, P0 ;  /* 0x000000fd0800780c */ /* 0x000fda0000704470 */
[----:B------:R-:W-:Y:S01]  /*03b0*/  @!P0 IMAD.MOV.U32 R7, RZ, RZ, RZ ;  /* 0x000000ffff078224 */ /* 0x000fe200078e00ff */
[----:B------:R-:W-:Y:S06]  /*03c0*/  @!P0 BRA `(.L_x_145) ;  /* 0x00000000005c8947 */ /* 0x000fec0003800000 */
[----:B------:R-:W-:Y:S02]  /*03d0*/  FSETP.GTU.FTZ.AND P0, PT, |R0|, +INF , PT ;  /* 0x7f8000000000780b */ /* 0x000fe40003f1c200 */
[----:B------:R-:W-:-:S04]  /*03e0*/  FSETP.GTU.FTZ.AND P1, PT, |R3|, +INF , PT ;  /* 0x7f8000000300780b */ /* 0x000fc80003f3c200 */
[----:B------:R-:W-:-:S13]  /*03f0*/  PLOP3.LUT P0, PT, P0, P1, PT, 0xf8, 0x8f ;  /* 0x00000000008f781c */ /* 0x000fda0000703f70 */
[----:B------:R-:W-:Y:S05]  /*0400*/  @P0 BRA `(.L_x_146) ;  /* 0x00000004004c0947 */ /* 0x000fea0003800000 */
[----:B------:R-:W-:-:S13]  /*0410*/  LOP3.LUT P0, RZ, R3, 0x7fffffff, R0, 0xc8, !PT ;  /* 0x7fffffff03ff7812 */ /* 0x000fda000780c800 */
[----:B------:R-:W-:Y:S05]  /*0420*/  @!P0 BRA `(.L_x_147) ;  /* 0x00000004003c8947 */ /* 0x000fea0003800000 */
[C---:B------:R-:W-:Y:S02]  /*0430*/  FSETP.NEU.FTZ.AND P2, PT, |R0|.reuse, +INF , PT ;  /* 0x7f8000000000780b */ /* 0x040fe40003f5d200 */
[----:B------:R-:W-:Y:S02]  /*0440*/  FSETP.NEU.FTZ.AND P1, PT, |R3|, +INF , PT ;  /* 0x7f8000000300780b */ /* 0x000fe40003f3d200 */
[----:B------:R-:W-:-:S11]  /*0450*/  FSETP.NEU.FTZ.AND P0, PT, |R0|, +INF , PT ;  /* 0x7f8000000000780b */ /* 0x000fd60003f1d200 */
[----:B------:R-:W-:Y:S05]  /*0460*/  @!P1 BRA !P2, `(.L_x_147) ;  /* 0x00000004002c9947 */ /* 0x000fea0005000000 */
[----:B------:R-:W-:-:S04]  /*0470*/  LOP3.LUT P2, RZ, R0, 0x7fffffff, RZ, 0xc0, !PT ;  /* 0x7fffffff00ff7812 */ /* 0x000fc8000784c0ff */
[----:B------:R-:W-:-:S13]  /*0480*/  PLOP3.LUT P1, PT, P1, P2, PT, 0x2f, 0xf2 ;  /* 0x0000000000f2781c */ /* 0x000fda0000f24577 */
[----:B------:R-:W-:Y:S05]  /*0490*/  @P1 BRA `(.L_x_148) ;  /* 0x0000000400181947 */ /* 0x000fea0003800000 */
[----:B------:R-:W-:-:S04]  /*04a0*/  LOP3.LUT P1, RZ, R3, 0x7fffffff, RZ, 0xc0, !PT ;  /* 0x7fffffff03ff7812 */ /* 0x000fc8000782c0ff */
[----:B------:R-:W-:-:S13]  /*04b0*/  PLOP3.LUT P0, PT, P0, P1, PT, 0x2f, 0xf2 ;  /* 0x0000000000f2781c */ /* 0x000fda0000702577 */
[----:B------:R-:W-:Y:S05]  /*04c0*/  @P0 BRA `(.L_x_149) ;  /* 0x0000000400000947 */ /* 0x000fea0003800000 */
[----:B------:R-:W-:Y:S02]  /*04d0*/  ISETP.GE.AND P0, PT, R8, RZ, PT ;  /* 0x000000ff0800720c */ /* 0x000fe40003f06270 */
[----:B------:R-:W-:-:S11]  /*04e0*/  ISETP.GE.AND P1, PT, R9, RZ, PT ;  /* 0x000000ff0900720c */ /* 0x000fd60003f26270 */
[----:B------:R-:W-:Y:S02]  /*04f0*/  @P0 IMAD.MOV.U32 R7, RZ, RZ, RZ ;  /* 0x000000ffff070224 */ /* 0x000fe400078e00ff */
[----:B------:R-:W-:Y:S01]  /*0500*/  @!P0 FFMA R0, R0, 1.84467440737095516160e+19, RZ ;  /* 0x5f80000000008823 */ /* 0x000fe200000000ff */
[----:B------:R-:W-:Y:S02]  /*0510*/  @!P0 IMAD.MOV.U32 R7, RZ, RZ, -0x40 ;  /* 0xffffffc0ff078424 */ /* 0x000fe400078e00ff */
[----:B------:R-:W-:Y:S02]  /*0520*/  @!P1 FFMA R3, R3, 1.84467440737095516160e+19, RZ ;  /* 0x5f80000003039823 */ /* 0x000fe400000000ff */
[----:B------:R-:W-:-:S07]  /*0530*/  @!P1 VIADD R7, R7, 0x40 ;  /* 0x0000004007079836 */ /* 0x000fce0000000000 */
.L_x_145:
[----:B------:R-:W-:Y:S01]  /*0540*/  LEA R8, R12, 0xc0800000, 0x17 ;  /* 0xc08000000c087811 */ /* 0x000fe200078eb8ff */
[----:B------:R-:W-:Y:S04]  /*0550*/  BSSY.RECONVERGENT B2, `(.L_x_150) ;  /* 0x0000036000027945 */ /* 0x000fe80003800200 */
[----:B------:R-:W-:Y:S02]  /*0560*/  IMAD.IADD R8, R3, 0x1, -R8 ;  /* 0x0000000103087824 */ /* 0x000fe400078e0a08 */
[----:B------:R-:W-:Y:S02]  /*0570*/  VIADD R3, R10, 0xffffff81 ;  /* 0xffffff810a037836 */ /* 0x000fe40000000000 */
[----:B------:R0:W1:Y:S01]  /*0580*/  MUFU.RCP R9, R8 ;  /* 0x0000000800097308 */ /* 0x0000620000001000 */
[----:B------:R-:W-:Y:S01]  /*0590*/  FADD.FTZ R11, -R8, -RZ ;  /* 0x800000ff080b7221 */ /* 0x000fe20000010100 */
[C---:B------:R-:W-:Y:S01]  /*05a0*/  IMAD R0, R3.reuse, -0x800000, R0 ;  /* 0xff80000003007824 */ /* 0x040fe200078e0200 */
[----:B0-----:R-:W-:-:S05]  /*05b0*/  IADD3 R8, PT, PT, R3, 0x7f, -R12 ;  /* 0x0000007f03087810 */ /* 0x001fca0007ffe80c */
[----:B------:R-:W-:Y:S02]  /*05c0*/  IMAD.IADD R8, R8, 0x1, R7 ;  /* 0x0000000108087824 */ /* 0x000fe400078e0207 */
[----:B-1----:R-:W-:-:S04]  /*05d0*/  FFMA R10, R9, R11, 1 ;  /* 0x3f800000090a7423 */ /* 0x002fc8000000000b */
        /* <DEDUP_REMOVED lines=20> */
[CCC-:B------:R-:W-:Y:S01]  /*0720*/  FFMA.RM R8, R14.reuse, R10.reuse, R9.reuse ;  /* 0x0000000a0e087223 */ /* 0x1c0fe20000004009 */
[C---:B------:R-:W-:Y:S02]  /*0730*/  ISETP.NE.AND P2, PT, R11.reuse, RZ, PT ;  /* 0x000000ff0b00720c */ /* 0x040fe40003f45270 */
[----:B------:R-:W-:Y:S02]  /*0740*/  ISETP.NE.AND P1, PT, R11, RZ, PT ;  /* 0x000000ff0b00720c */ /* 0x000fe40003f25270 */
        /* <DEDUP_REMOVED lines=18> */
.L_x_152:
[----:B------:R-:W-:-:S04]  /*0870*/  LOP3.LUT R0, R0, 0x80000000, RZ, 0xc0, !PT ;  /* 0x8000000000007812 */ /* 0x000fc800078ec0ff */
[----:B------:R-:W-:Y:S01]  /*0880*/  LOP3.LUT R0, R0, 0x7f800000, RZ, 0xfc, !PT ;  /* 0x7f80000000007812 */ /* 0x000fe200078efcff */
[----:B------:R-:W-:Y:S06]  /*0890*/  BRA `(.L_x_153) ;  /* 0x0000000000047947 */ /* 0x000fec0003800000 */
.L_x_151:
[----:B------:R-:W-:-:S07]  /*08a0*/  IMAD R0, R8, 0x800000, R0 ;  /* 0x0080000008007824 */ /* 0x000fce00078e0200 */
.L_x_153:
[----:B------:R-:W-:Y:S05]  /*08b0*/  BSYNC.RECONVERGENT B2 ;  /* 0x0000000000027941 */ /* 0x000fea0003800200 */
.L_x_150:
[----:B------:R-:W-:Y:S05]  /*08c0*/  BRA `(.L_x_154) ;  /* 0x0000000000207947 */ /* 0x000fea0003800000 */
.L_x_149:
[----:B------:R-:W-:-:S04]  /*08d0*/  LOP3.LUT R0, R3, 0x80000000, R0, 0x48, !PT ;  /* 0x8000000003007812 */ /* 0x000fc800078e4800 */
[----:B------:R-:W-:Y:S01]  /*08e0*/  LOP3.LUT R0, R0, 0x7f800000, RZ, 0xfc, !PT ;  /* 0x7f80000000007812 */ /* 0x000fe200078efcff */
[----:B------:R-:W-:Y:S06]  /*08f0*/  BRA `(.L_x_154) ;  /* 0x0000000000147947 */ /* 0x000fec0003800000 */
.L_x_148:
[----:B------:R-:W-:Y:S01]  /*0900*/  LOP3.LUT R0, R3, 0x80000000, R0, 0x48, !PT ;  /* 0x8000000003007812 */ /* 0x000fe200078e4800 */
[----:B------:R-:W-:Y:S06]  /*0910*/  BRA `(.L_x_154) ;  /* 0x00000000000c7947 */ /* 0x000fec0003800000 */
.L_x_147:
[----:B------:R-:W0:Y:S01]  /*0920*/  MUFU.RSQ R0, -QNAN ;  /* 0xffc0000000007908 */ /* 0x000e220000001400 */
[----:B------:R-:W-:Y:S05]  /*0930*/  BRA `(.L_x_154) ;  /* 0x0000000000047947 */ /* 0x000fea0003800000 */
.L_x_146:
[----:B------:R-:W-:-:S07]  /*0940*/  FADD.FTZ R0, R0, R3 ;  /* 0x0000000300007221 */ /* 0x000fce0000010000 */
.L_x_154:
[----:B------:R-:W-:Y:S05]  /*0950*/  BSYNC.RECONVERGENT B1 ;  /* 0x0000000000017941 */ /* 0x000fea0003800200 */
.L_x_144:
[----:B------:R-:W-:-:S04]  /*0960*/  IMAD.MOV.U32 R7, RZ, RZ, 0x0 ;  /* 0x00000000ff077424 */ /* 0x000fc800078e00ff */
[----:B0-----:R-:W-:Y:S05]  /*0970*/  RET.REL.NODEC R6 `(_Z8quantizePfifi) ;  /* 0xfffffff406a07950 */ /* 0x001fea0003c3ffff */
.L_x_155:
        /* <DEDUP_REMOVED lines=16> */
.L_x_164:


//--------------------- .text._Z7conv3x3PhS_iiPf  --------------------------
	.section	.text._Z7conv3x3PhS_iiPf,"ax",@progbits
	.align	128
        .global         _Z7conv3x3PhS_iiPf
        .type           _Z7conv3x3PhS_iiPf,@function
        .size           _Z7conv3x3PhS_iiPf,(.L_x_174 - _Z7conv3x3PhS_iiPf)
        .other          _Z7conv3x3PhS_iiPf,@"STO_CUDA_ENTRY STV_DEFAULT"
_Z7conv3x3PhS_iiPf:
.text._Z7conv3x3PhS_iiPf:
[----:B------:R-:W-:Y:S01]  /*0000*/  LDC R1, c[0x0][0x37c] ;  /* 0x0000df00ff017b82 */ /* 0x000fe20000000800 */
[----:B------:R-:W0:Y:S07]  /*0010*/  S2R R5, SR_CTAID.Y ;  /* 0x0000000000057919 */ /* 0x000e2e0000002600 */
[----:B------:R-:W1:Y:S01]  /*0020*/  LDC.64 R2, c[0x0][0x390] ;  /* 0x0000e400ff027b82 */ /* 0x000e620000000a00 */
[----:B------:R-:W2:Y:S01]  /*0030*/  LDCU UR4, c[0x0][0x360] ;  /* 0x00006c00ff0477ac */ /* 0x000ea20008000800 */
[----:B------:R-:W0:Y:S01]  /*0040*/  S2R R0, SR_TID.Y ;  /* 0x0000000000007919 */ /* 0x000e220000002200 */
[----:B------:R-:W0:Y:S01]  /*0050*/  LDCU UR5, c[0x0][0x364] ;  /* 0x00006c80ff0577ac */ /* 0x000e220008000800 */
[----:B------:R-:W2:Y:S01]  /*0060*/  S2R R8, SR_CTAID.X ;  /* 0x0000000000087919 */ /* 0x000ea20000002500 */
[----:B------:R-:W2:Y:S01]  /*0070*/  S2R R7, SR_TID.X ;  /* 0x0000000000077919 */ /* 0x000ea20000002100 */
[----:B-1----:R-:W-:-:S04]  /*0080*/  IMAD R16, R2, R3, RZ ;  /* 0x0000000302107224 */ /* 0x002fc800078e02ff */
[----:B------:R-:W-:Y:S02]  /*0090*/  IMAD.SHL.U32 R16, R16, 0x4, RZ ;  /* 0x0000000410107824 */ /* 0x000fe400078e00ff */
[----:B0-----:R-:W-:-:S04]  /*00a0*/  IMAD R5, R5, UR5, R0 ;  /* 0x0000000505057c24 */ /* 0x001fc8000f8e0200 */
[----:B------:R-:W-:Y:S02]  /*00b0*/  IMAD R2, R5, R2, RZ ;  /* 0x0000000205027224 */ /* 0x000fe400078e02ff */
[----:B--2---:R-:W-:-:S04]  /*00c0*/  IMAD R8, R8, UR4, R7 ;  /* 0x0000000408087c24 */ /* 0x004fc8000f8e0207 */
[----:B------:R-:W-:-:S05]  /*00d0*/  IMAD R11, R2, 0x4, R8 ;  /* 0x00000004020b7824 */ /* 0x000fca00078e0208 */
[----:B------:R-:W-:-:S13]  /*00e0*/  ISETP.GE.AND P0, PT, R11, R16, PT ;  /* 0x000000100b00720c */ /* 0x000fda0003f06270 */
[----:B------:R-:W-:Y:S05]  /*00f0*/  @P0 EXIT ;  /* 0x000000000000094d */ /* 0x000fea0003800000 */
[----:B------:R-:W-:Y:S01]  /*0100*/  IMAD.MOV R5, RZ, RZ, -R3 ;  /* 0x000000ffff057224 */ /* 0x000fe200078e0a03 */
[----:B------:R-:W-:Y:S01]  /*0110*/  LEA R17, R2, 0xfffffffc, 0x2 ;  /* 0xfffffffc02117811 */ /* 0x000fe200078e10ff */
[----:B------:R-:W0:Y:S02]  /*0120*/  LDCU.64 UR4, c[0x0][0x358] ;  /* 0x00006b00ff0477ac */ /* 0x000e240008000a00 */
[----:B------:R-:W-:-:S04]  /*0130*/  IMAD R0, R5, 0x4, R8 ;  /* 0x0000000405007824 */ /* 0x000fc800078e0208 */
[----:B------:R-:W-:Y:S02]  /*0140*/  IMAD.IADD R9, R0, 0x1, R17 ;  /* 0x0000000100097824 */ /* 0x000fe400078e0211 */
[----:B------:R-:W-:-:S03]  /*0150*/  IMAD R19, R2, 0x4, R0 ;  /* 0x0000000402137824 */ /* 0x000fc600078e0200 */
[-C--:B------:R-:W-:Y:S02]  /*0160*/  ISETP.GE.AND P1, PT, R9, R16.reuse, PT ;  /* 0x000000100900720c */ /* 0x080fe40003f26270 */
[----:B------:R-:W-:Y:S02]  /*0170*/  ISETP.GE.AND P0, PT, R19, R16, PT ;  /* 0x000000101300720c */ /* 0x000fe40003f06270 */
[----:B------:R-:W-:Y:S02]  /*0180*/  ISETP.LT.OR P1, PT, R9, RZ, P1 ;  /* 0x000000ff0900720c */ /* 0x000fe40000f21670 */
[----:B------:R-:W-:-:S11]  /*0190*/  ISETP.LT.OR P0, PT, R19, RZ, P0 ;  /* 0x000000ff1300720c */ /* 0x000fd60000701670 */
[----:B------:R-:W1:Y:S08]  /*01a0*/  @!P1 LDC.64 R14, c[0x0][0x380] ;  /* 0x0000e000ff0e9b82 */ /* 0x000e700000000a00 */
[----:B------:R-:W2:Y:S08]  /*01b0*/  @!P0 LDC.64 R4, c[0x0][0x380] ;  /* 0x0000e000ff048b82 */ /* 0x000eb00000000a00 */
[----:B------:R-:W3:Y:S01]  /*01c0*/  @!P1 LDC.64 R12, c[0x0][0x398] ;  /* 0x0000e600ff0c9b82 */ /* 0x000ee20000000a00 */
[----:B-1----:R-:W-:-:S07]  /*01d0*/  @!P1 IADD3 R14, P2, PT, R9, R14, RZ ;  /* 0x0000000e090e9210 */ /* 0x002fce0007f5e0ff */
[----:B------:R-:W1:Y:S01]  /*01e0*/  @!P0 LDC.64 R6, c[0x0][0x398] ;  /* 0x0000e600ff068b82 */ /* 0x000e620000000a00 */
[----:B------:R-:W-:-:S05]  /*01f0*/  @!P1 IMAD.X R15, RZ, RZ, R15, P2 ;  /* 0x000000ffff0f9224 */ /* 0x000fca00010e060f */
[----:B0-----:R-:W4:Y:S01]  /*0200*/  @!P1 LDG.E.U8 R14, desc[UR4][R14.64] ;  /* 0x000000040e0e9981 */ /* 0x001f22000c1e1100 */
[----:B--2---:R-:W-:-:S03]  /*0210*/  @!P0 IADD3 R4, P2, PT, R19, R4, RZ ;  /* 0x0000000413048210 */ /* 0x004fc60007f5e0ff */
[----:B---3--:R0:W2:Y:S02]  /*0220*/  @!P1 LDG.E R0, desc[UR4][R12.64] ;  /* 0x000000040c009981 */ /* 0x0080a4000c1e1900 */
[----:B------:R-:W-:-:S05]  /*0230*/  @!P0 IMAD.X R5, RZ, RZ, R5, P2 ;  /* 0x000000ffff058224 */ /* 0x000fca00010e0605 */
[----:B------:R-:W3:Y:S04]  /*0240*/  @!P0 LDG.E.U8 R4, desc[UR4][R4.64] ;  /* 0x0000000404048981 */ /* 0x000ee8000c1e1100 */
[----:B-1----:R1:W5:Y:S01]  /*0250*/  @!P0 LDG.E R25, desc[UR4][R6.64+0x4] ;  /* 0x0000040406198981 */ /* 0x002362000c1e1900 */
[----:B------:R-:W-:Y:S01]  /*0260*/  VIADD R27, R9, 0x8 ;  /* 0x00000008091b7836 */ /* 0x000fe20000000000 */
[C---:B------:R-:W-:Y:S01]  /*0270*/  ISETP.GE.AND P6, PT, R11.reuse, RZ, PT ;  /* 0x000000ff0b00720c */ /* 0x040fe20003fc6270 */
[C---:B------:R-:W-:Y:S02]  /*0280*/  VIADD R23, R11.reuse, 0xfffffffc ;  /* 0xfffffffc0b177836 */ /* 0x040fe40000000000 */
[----:B------:R-:W-:Y:S01]  /*0290*/  VIADD R21, R11, 0x4 ;  /* 0x000000040b157836 */ /* 0x000fe20000000000 */
[-C--:B------:R-:W-:Y:S01]  /*02a0*/  ISETP.GE.AND P5, PT, R27, R16.reuse, PT ;  /* 0x000000101b00720c */ /* 0x080fe20003fa6270 */
[----:B------:R-:W-:Y:S01]  /*02b0*/  IMAD R8, R3, 0x4, R8 ;  /* 0x0000000403087824 */ /* 0x000fe200078e0208 */
[-C--:B------:R-:W-:Y:S01]  /*02c0*/  ISETP.GE.AND P4, PT, R23, R16.reuse, PT ;  /* 0x000000101700720c */ /* 0x080fe20003f86270 */
[----:B------:R-:W-:Y:S01]  /*02d0*/  IMAD.MOV.U32 R10, RZ, RZ, RZ ;  /* 0x000000ffff0a7224 */ /* 0x000fe200078e00ff */
[----:B------:R-:W-:Y:S01]  /*02e0*/  ISETP.LT.OR P5, PT, R27, RZ, P5 ;  /* 0x000000ff1b00720c */ /* 0x000fe20002fa1670 */
[--C-:B------:R-:W-:Y:S01]  /*02f0*/  IMAD.IADD R17, R17, 0x1, R8.reuse ;  /* 0x0000000111117824 */ /* 0x100fe200078e0208 */
[----:B------:R-:W-:Y:S01]  /*0300*/  ISETP.LT.OR P4, PT, R23, RZ, P4 ;  /* 0x000000ff1700720c */ /* 0x000fe20002781670 */
[----:B------:R-:W-:Y:S01]  /*0310*/  IMAD R19, R2, 0x4, R8 ;  /* 0x0000000402137824 */ /* 0x000fe200078e0208 */
[-C--:B------:R-:W-:Y:S01]  /*0320*/  ISETP.GE.AND P3, PT, R21, R16.reuse, PT ;  /* 0x000000101500720c */ /* 0x080fe20003f66270 */
[----:B------:R-:W5:Y:S01]  /*0330*/  @P6 LDC.64 R8, c[0x0][0x380] ;  /* 0x0000e000ff086b82 */ /* 0x000f620000000a00 */
[----:B------:R-:W-:-:S02]  /*0340*/  ISETP.GE.AND P2, PT, R17, R16, PT ;  /* 0x000000101100720c */ /* 0x000fc40003f46270 */
[----:B------:R-:W-:Y:S02]  /*0350*/  ISETP.LT.OR P3, PT, R21, RZ, P3 ;  /* 0x000000ff1500720c */ /* 0x000fe40001f61670 */
[----:B------:R-:W-:-:S03]  /*0360*/  ISETP.LT.OR P2, PT, R17, RZ, P2 ;  /* 0x000000ff1100720c */ /* 0x000fc60001741670 */
[----:B0-----:R-:W0:Y:S08]  /*0370*/  @!P5 LDC.64 R12, c[0x0][0x380] ;  /* 0x0000e000ff0cdb82 */ /* 0x001e300000000a00 */
[----:B-1----:R-:W1:Y:S01]  /*0380*/  @!P3 LDC.64 R6, c[0x0][0x380] ;  /* 0x0000e000ff06bb82 */ /* 0x002e620000000a00 */
[----:B----4-:R-:W-:-:S07]  /*0390*/  @!P1 I2FP.F32.U32 R3, R14 ;  /* 0x0000000e00039245 */ /* 0x010fce0000201000 */
[----:B------:R-:W4:Y:S01]  /*03a0*/  @!P4 LDC.64 R14, c[0x0][0x380] ;  /* 0x0000e000ff0ecb82 */ /* 0x000f220000000a00 */
[----:B--2---:R-:W-:Y:S01]  /*03b0*/  @!P1 FFMA R10, R0, R3, RZ ;  /* 0x00000003000a9223 */ /* 0x004fe200000000ff */
[----:B------:R-:W-:-:S04]  /*03c0*/  ISETP.GE.AND P1, PT, R19, R16, PT ;  /* 0x000000101300720c */ /* 0x000fc80003f26270 */
[----:B------:R-:W-:Y:S02]  /*03d0*/  ISETP.LT.OR P1, PT, R19, RZ, P1 ;  /* 0x000000ff1300720c */ /* 0x000fe40000f21670 */
[----:B---3--:R-:W-:Y:S02]  /*03e0*/  @!P0 I2FP.F32.U32 R0, R4 ;  /* 0x0000000400008245 */ /* 0x008fe40000201000 */
[----:B------:R-:W2:Y:S03]  /*03f0*/  @!P2 LDC.64 R4, c[0x0][0x380] ;  /* 0x0000e000ff04ab82 */ /* 0x000ea60000000a00 */
[----:B-----5:R-:W-:Y:S01]  /*0400*/  @!P0 FFMA R10, R25, R0, R10 ;  /* 0x00000000190a8223 */ /* 0x020fe2000000000a */
[----:B0-----:R-:W-:Y:S02]  /*0410*/  @!P5 IADD3 R12, P0, PT, R27, R12, RZ ;  /* 0x0000000c1b0cd210 */ /* 0x001fe40007f1e0ff */
[----:B------:R-:W-:-:S02]  /*0420*/  P2R R0, PR, RZ, 0x20 ;  /* 0x00000020ff007803 */ /* 0x000fc40000000000 */
[----:B------:R-:W0:Y:S01]  /*0430*/  @P6 LDC.64 R24, c[0x0][0x398] ;  /* 0x0000e600ff186b82 */ /* 0x000e220000000a00 */
[----:B------:R-:W-:Y:S01]  /*0440*/  @!P5 IMAD.X R13, RZ, RZ, R13, P0 ;  /* 0x000000ffff0dd224 */ /* 0x000fe200000e060d */
[----:B----4-:R-:W-:-:S06]  /*0450*/  @!P4 IADD3 R14, P0, PT, R23, R14, RZ ;  /* 0x0000000e170ec210 */ /* 0x010fcc0007f1e0ff */
[----:B------:R-:W3:Y:S01]  /*0460*/  @!P1 LDC.64 R2, c[0x0][0x380] ;  /* 0x0000e000ff029b82 */ /* 0x000ee20000000a00 */
[----:B------:R-:W-:Y:S01]  /*0470*/  @!P4 IMAD.X R15, RZ, RZ, R15, P0 ;  /* 0x000000ffff0fc224 */ /* 0x000fe200000e060f */
[----:B------:R-:W-:-:S04]  /*0480*/  @P6 IADD3 R8, P0, PT, R11, R8, RZ ;  /* 0x000000080b086210 */ /* 0x000fc80007f1e0ff */
[----:B------:R-:W4:Y:S01]  /*0490*/  @!P4 LDG.E.U8 R14, desc[UR4][R14.64] ;  /* 0x000000040e0ec981 */ /* 0x000f22000c1e1100 */
[----:B------:R-:W-:Y:S01]  /*04a0*/  @P6 IMAD.X R9, RZ, RZ, R9, P0 ;  /* 0x000000ffff096224 */ /* 0x000fe200000e0609 */
[----:B-1----:R-:W-:Y:S01]  /*04b0*/  @!P3 IADD3 R6, P0, PT, R21, R6, RZ ;  /* 0x000000061506b210 */ /* 0x002fe20007f1e0ff */
[----:B------:R-:W1:Y:S04]  /*04c0*/  @!P3 LDC.64 R22, c[0x0][0x398] ;  /* 0x0000e600ff16bb82 */ /* 0x000e680000000a00 */
[----:B------:R-:W-:Y:S01]  /*04d0*/  @!P3 IMAD.X R7, RZ, RZ, R7, P0 ;  /* 0x000000ffff07b224 */ /* 0x000fe200000e0607 */
[C---:B--2---:R-:W-:Y:S01]  /*04e0*/  @!P2 IADD3 R4, P0, PT, R17.reuse, R4, RZ ;  /* 0x000000041104a210 */ /* 0x044fe20007f1e0ff */
[----:B------:R-:W-:Y:S01]  /*04f0*/  VIADD R17, R17, 0x8 ;  /* 0x0000000811117836 */ /* 0x000fe20000000000 */
[----:B0-----:R-:W2:Y:S03]  /*0500*/  @P6 LDG.E R25, desc[UR4][R24.64+0x10] ;  /* 0x0000100418196981 */ /* 0x001ea6000c1e1900 */
[----:B------:R-:W-:Y:S01]  /*0510*/  @!P2 IMAD.X R5, RZ, RZ, R5, P0 ;  /* 0x000000ffff05a224 */ /* 0x000fe200000e0605 */
[----:B------:R-:W0:Y:S01]  /*0520*/  @!P2 LDC.64 R26, c[0x0][0x398] ;  /* 0x0000e600ff1aab82 */ /* 0x000e220000000a00 */
[----:B------:R-:W5:Y:S01]  /*0530*/  @!P3 LDG.E.U8 R6, desc[UR4][R6.64] ;  /* 0x000000040606b981 */ /* 0x000f62000c1e1100 */
[----:B---3--:R-:W-:-:S03]  /*0540*/  @!P1 IADD3 R2, P0, PT, R19, R2, RZ ;  /* 0x0000000213029210 */ /* 0x008fc60007f1e0ff */
[----:B------:R-:W3:Y:S02]  /*0550*/  @!P2 LDG.E.U8 R4, desc[UR4][R4.64] ;  /* 0x000000040404a981 */ /* 0x000ee4000c1e1100 */
[----:B------:R-:W-:Y:S01]  /*0560*/  @!P1 IMAD.X R3, RZ, RZ, R3, P0 ;  /* 0x000000ffff039224 */ /* 0x000fe200000e0603 */
[C---:B------:R-:W-:Y:S01]  /*0570*/  ISETP.GE.AND P0, PT, R17.reuse, R16, PT ;  /* 0x000000101100720c */ /* 0x040fe20003f06270 */
[----:B------:R-:W0:Y:S01]  /*0580*/  @!P1 LDC.64 R28, c[0x0][0x398] ;  /* 0x0000e600ff1c9b82 */ /* 0x000e220000000a00 */
[----:B-1----:R-:W2:Y:S02]  /*0590*/  @!P3 LDG.E R23, desc[UR4][R22.64+0x14] ;  /* 0x000014041617b981 */ /* 0x002ea4000c1e1900 */
[C---:B------:R-:W-:Y:S02]  /*05a0*/  ISETP.LT.OR P0, PT, R17.reuse, RZ, P0 ;  /* 0x000000ff1100720c */ /* 0x040fe40000701670 */
[----:B------:R-:W2:Y:S04]  /*05b0*/  @!P1 LDG.E.U8 R2, desc[UR4][R2.64] ;  /* 0x0000000402029981 */ /* 0x000ea8000c1e1100 */
[----:B0-----:R-:W2:Y:S07]  /*05c0*/  @!P2 LDG.E R27, desc[UR4][R26.64+0x18] ;  /* 0x000018041a1ba981 */ /* 0x001eae000c1e1900 */
[----:B------:R-:W0:Y:S01]  /*05d0*/  @!P0 LDC.64 R20, c[0x0][0x380] ;  /* 0x0000e000ff148b82 */ /* 0x000e220000000a00 */
[----:B------:R-:W2:Y:S01]  /*05e0*/  @!P1 LDG.E R29, desc[UR4][R28.64+0x1c] ;  /* 0x00001c041c1d9981 */ /* 0x000ea2000c1e1900 */
[----:B0-----:R-:W-:-:S06]  /*05f0*/  @!P0 IADD3 R20, P5, PT, R17, R20, RZ ;  /* 0x0000001411148210 */ /* 0x001fcc0007fbe0ff */
[----:B------:R-:W0:Y:S01]  /*0600*/  @!P4 LDC.64 R16, c[0x0][0x398] ;  /* 0x0000e600ff10cb82 */ /* 0x000e220000000a00 */
[----:B------:R-:W-:Y:S01]  /*0610*/  @!P0 IMAD.X R21, RZ, RZ, R21, P5 ;  /* 0x000000ffff158224 */ /* 0x000fe200028e0615 */
[----:B------:R-:W-:Y:S02]  /*0620*/  ISETP.NE.AND P5, PT, R0, RZ, PT ;  /* 0x000000ff0000720c */ /* 0x000fe40003fa5270 */
[----:B------:R1:W2:Y:S04]  /*0630*/  @P6 LDG.E.U8 R0, desc[UR4][R8.64] ;  /* 0x0000000408006981 */ /* 0x0002a8000c1e1100 */
[----:B------:R-:W2:Y:S07]  /*0640*/  @!P0 LDG.E.U8 R20, desc[UR4][R20.64] ;  /* 0x0000000414148981 */ /* 0x000eae000c1e1100 */
[----:B------:R-:W1:Y:S01]  /*0650*/  @!P5 LDC.64 R18, c[0x0][0x398] ;  /* 0x0000e600ff12db82 */ /* 0x000e620000000a00 */
[----:B------:R-:W2:Y:S04]  /*0660*/  @!P5 LDG.E.U8 R12, desc[UR4][R12.64] ;  /* 0x000000040c0cd981 */ /* 0x000ea8000c1e1100 */
[----:B0-----:R-:W2:Y:S03]  /*0670*/  @!P4 LDG.E R17, desc[UR4][R16.64+0xc] ;  /* 0x00000c041011c981 */ /* 0x001ea6000c1e1900 */
[----:B-1----:R-:W0:Y:S01]  /*0680*/  @!P0 LDC.64 R8, c[0x0][0x398] ;  /* 0x0000e600ff088b82 */ /* 0x002e220000000a00 */
[----:B------:R-:W2:Y:S04]  /*0690*/  @!P5 LDG.E R19, desc[UR4][R18.64+0x8] ;  /* 0x000008041213d981 */ /* 0x000ea8000c1e1900 */
[----:B0-----:R-:W2:Y:S01]  /*06a0*/  @!P0 LDG.E R9, desc[UR4][R8.64+0x20] ;  /* 0x0000200408098981 */ /* 0x001ea2000c1e1900 */
[----:B------:R-:W-:Y:S01]  /*06b0*/  BSSY.RECONVERGENT B0, `(.L_x_156) ;  /* 0x0000016000007945 */ /* 0x000fe20003800200 */
[----:B----4-:R-:W-:-:S02]  /*06c0*/  @!P4 I2FP.F32.U32 R14, R14 ;  /* 0x0000000e000ec245 */ /* 0x010fc40000201000 */
[----:B-----5:R-:W-:Y:S02]  /*06d0*/  @!P3 I2FP.F32.U32 R6, R6 ;  /* 0x000000060006b245 */ /* 0x020fe40000201000 */
[----:B---3--:R-:W-:Y:S02]  /*06e0*/  @!P2 I2FP.F32.U32 R4, R4 ;  /* 0x000000040004a245 */ /* 0x008fe40000201000 */
[----:B--2---:R-:W-:Y:S02]  /*06f0*/  @!P1 I2FP.F32.U32 R2, R2 ;  /* 0x0000000200029245 */ /* 0x004fe40000201000 */
[----:B------:R-:W-:Y:S02]  /*0700*/  @P6 I2FP.F32.U32 R0, R0 ;  /* 0x0000000000006245 */ /* 0x000fe40000201000 */
[----:B------:R-:W-:Y:S02]  /*0710*/  @!P5 I2FP.F32.U32 R12, R12 ;  /* 0x0000000c000cd245 */ /* 0x000fe40000201000 */
[----:B------:R-:W-:-:S03]  /*0720*/  @!P0 I2FP.F32.U32 R20, R20 ;  /* 0x0000001400148245 */ /* 0x000fc60000201000 */
[----:B------:R-:W-:-:S04]  /*0730*/  @!P5 FFMA R10, R19, R12, R10 ;  /* 0x0000000c130ad223 */ /* 0x000fc8000000000a */
[----:B------:R-:W-:-:S04]  /*0740*/  @!P4 FFMA R10, R17, R14, R10 ;  /* 0x0000000e110ac223 */ /* 0x000fc8000000000a */
[----:B------:R-:W-:-:S04]  /*0750*/  @P6 FFMA R10, R25, R0, R10 ;  /* 0x00000000190a6223 */ /* 0x000fc8000000000a */
[----:B------:R-:W-:-:S04]  /*0760*/  @!P3 FFMA R10, R23, R6, R10 ;  /* 0x00000006170ab223 */ /* 0x000fc8000000000a */
[----:B------:R-:W-:-:S04]  /*0770*/  @!P2 FFMA R10, R27, R4, R10 ;  /* 0x000000041b0aa223 */ /* 0x000fc8000000000a */
[----:B------:R-:W-:-:S04]  /*0780*/  @!P1 FFMA R10, R29, R2, R10 ;  /* 0x000000021d0a9223 */ /* 0x000fc8000000000a */
[----:B------:R-:W-:-:S05]  /*0790*/  @!P0 FFMA R10, R9, R20, R10 ;  /* 0x00000014090a8223 */ /* 0x000fca000000000a */
[----:B------:R-:W-:Y:S01]  /*07a0*/  FSETP.GT.AND P0, PT, R10, 255, PT ;  /* 0x437f00000a00780b */ /* 0x000fe20003f04000 */
[----:B------:R-:W-:-:S12]  /*07b0*/  IMAD.MOV.U32 R0, RZ, RZ, 0xff ;  /* 0x000000ffff007424 */ /* 0x000fd800078e00ff */
[----:B------:R-:W-:Y:S05]  /*07c0*/  @P0 BRA `(.L_x_157) ;  /* 0x0000000000100947 */ /* 0x000fea0003800000 */
[----:B------:R-:W-:Y:S02]  /*07d0*/  FSETP.GEU.AND P0, PT, R10, RZ, PT ;  /* 0x000000ff0a00720b */ /* 0x000fe40003f0e000 */
[----:B------:R-:W-:-:S11]  /*07e0*/  PRMT R0, RZ, 0x7610, R0 ;  /* 0x00007610ff007816 */ /* 0x000fd60000000000 */
[----:B------:R-:W0:Y:S02]  /*07f0*/  @P0 F2I.U32.TRUNC.NTZ R10, R10 ;  /* 0x0000000a000a0305 */ /* 0x000e24000020f000 */
[----:B0-----:R-:W-:-:S07]  /*0800*/  @P0 PRMT R0, R10, 0x7610, R0 ;  /* 0x000076100a000816 */ /* 0x001fce0000000000 */
.L_x_157:
[----:B------:R-:W-:Y:S05]  /*0810*/  BSYNC.RECONVERGENT B0 ;  /* 0x0000000000007941 */ /* 0x000fea0003800200 */
.L_x_156:
[----:B------:R-:W0:Y:S02]  /*0820*/  LDCU.64 UR6, c[0x0][0x388] ;  /* 0x00007100ff0677ac */ /* 0x000e240008000a00 */
[----:B0-----:R-:W-:-:S04]  /*0830*/  IADD3 R2, P0, PT, R11, UR6, RZ ;  /* 0x000000060b027c10 */ /* 0x001fc8000ff1e0ff */
[----:B------:R-:W-:-:S05]  /*0840*/  LEA.HI.X.SX32 R3, R11, UR7, 0x1, P0 ;  /* 0x000000070b037c11 */ /* 0x000fca00080f0eff */
[----:B------:R-:W-:Y:S01]  /*0850*/  STG.E.U8 desc[UR4][R2.64], R0 ;  /* 0x0000000002007986 */ /* 0x000fe2000c101104 */
[----:B------:R-:W-:Y:S05]  /*0860*/  EXIT ;  /* 0x000000000000794d */ /* 0x000fea0003800000 */
.L_x_158:
        /* <DEDUP_REMOVED lines=9> */
.L_x_174:


//--------------------- .text._Z8setToValPhii     --------------------------
	.section	.text._Z8setToValPhii,"ax",@progbits
	.align	128
        .global         _Z8setToValPhii
        .type           _Z8setToValPhii,@function
        .size           _Z8setToValPhii,(.L_x_175 - _Z8setToValPhii)
        .other          _Z8setToValPhii,@"STO_CUDA_ENTRY STV_DEFAULT"
_Z8setToValPhii:
.text._Z8setToValPhii:
        /* <DEDUP_REMOVED lines=8> */
[----:B------:R-:W0:Y:S01]  /*0080*/  LDCU.64 UR6, c[0x0][0x380] ;  /* 0x00007000ff0677ac */ /* 0x000e220008000a00 */
[----:B------:R-:W1:Y:S01]  /*0090*/  LDC.U8 R5, c[0x0][0x38c] ;  /* 0x0000e300ff057b82 */ /* 0x000e620000000000 */
[----:B------:R-:W1:Y:S01]  /*00a0*/  LDCU.64 UR4, c[0x0][0x358] ;  /* 0x00006b00ff0477ac */ /* 0x000e620008000a00 */
[----:B0-----:R-:W-:-:S04]  /*00b0*/  IADD3 R2, P0, PT, R0, UR6, RZ ;  /* 0x0000000600027c10 */ /* 0x001fc8000ff1e0ff */
[----:B------:R-:W-:-:S05]  /*00c0*/  LEA.HI.X.SX32 R3, R0, UR7, 0x1, P0 ;  /* 0x0000000700037c11 */ /* 0x000fca00080f0eff */
[----:B-1----:R-:W-:Y:S01]  /*00d0*/  STG.E.U8 desc[UR4][R2.64], R5 ;  /* 0x0000000502007986 */ /* 0x002fe2000c101104 */
[----:B------:R-:W-:Y:S05]  /*00e0*/  EXIT ;  /* 0x000000000000794d */ /* 0x000fea0003800000 */
.L_x_159:
        /* <DEDUP_REMOVED lines=9> */
.L_x_175:


//--------------------- .nv.shared._Z9transposePfS_ii --------------------------
	.section	.nv.shared._Z9transposePfS_ii,"aw",@nobits
	.sectionflags	@""
	.align	4
.nv.shared._Z9transposePfS_ii:
	.zero		2112


//--------------------- .nv.shared.reserved.0     --------------------------
	.section	.nv.shared.reserved.0,"aw",@nobits
	.weak		__nv_reservedSMEM_offset_0_alias
	.size		__nv_reservedSMEM_offset_0_alias, 0, 64
	.other		__nv_reservedSMEM_offset_0_alias,@"STO_CUDA_RESERVED_SHARED STV_DEFAULT"
__nv_reservedSMEM_offset_0_alias:
	.zero		0
	.zero		64


//--------------------- .nv.constant0._Z9transposePfS_ii --------------------------
	.section	.nv.constant0._Z9transposePfS_ii,"a",@progbits
	.sectionflags	@""
	.align	4
.nv.constant0._Z9transposePfS_ii:
	.zero		920


//--------------------- .nv.constant0._Z5iwt97PfS_i --------------------------
	.section	.nv.constant0._Z5iwt97PfS_i,"a",@progbits
	.sectionflags	@""
	.align	4
.nv.constant0._Z5iwt97PfS_i:
	.zero		916


//--------------------- .nv.constant0._Z5iwt97PhPfS0_i --------------------------
	.section	.nv.constant0._Z5iwt97PhPfS0_i,"a",@progbits
	.sectionflags	@""
	.align	4
.nv.constant0._Z5iwt97PhPfS0_i:
	.zero		924


//--------------------- .nv.constant0._Z5fwt97PfS_i --------------------------
	.section	.nv.constant0._Z5fwt97PfS_i,"a",@progbits
	.sectionflags	@""
	.align	4
.nv.constant0._Z5fwt97PfS_i:
	.zero		916


//--------------------- .nv.constant0._Z5fwt97PfPhS_i --------------------------
	.section	.nv.constant0._Z5fwt97PfPhS_i,"a",@progbits
	.sectionflags	@""
	.align	4
.nv.constant0._Z5fwt97PfPhS_i:
	.zero		924


//--------------------- .nv.constant0._Z8saturatePhS_iif --------------------------
	.section	.nv.constant0._Z8saturatePhS_iif,"a",@progbits
	.sectionflags	@""
	.align	4
.nv.constant0._Z8saturatePhS_iif:
	.zero		924


//--------------------- .nv.constant0._Z9greyscalePhS_ii --------------------------
	.section	.nv.constant0._Z9greyscalePhS_ii,"a",@progbits
	.sectionflags	@""
	.align	4
.nv.constant0._Z9greyscalePhS_ii:
	.zero		920


//--------------------- .nv.constant0._Z8brightenPhS_iif --------------------------
	.section	.nv.constant0._Z8brightenPhS_iif,"a",@progbits
	.sectionflags	@""
	.align	4
.nv.constant0._Z8brightenPhS_iif:
	.zero		924


//--------------------- .nv.constant0._Z8quantizePfifi --------------------------
	.section	.nv.constant0._Z8quantizePfifi,"a",@progbits
	.sectionflags	@""
	.align	4
.nv.constant0._Z8quantizePfifi:
	.zero		916


//--------------------- .nv.constant0._Z7conv3x3PhS_iiPf --------------------------
	.section	.nv.constant0._Z7conv3x3PhS_iiPf,"a",@progbits
	.sectionflags	@""
	.align	4
.nv.constant0._Z7conv3x3PhS_iiPf:
	.zero		928


//--------------------- .nv.constant0._Z8setToValPhii --------------------------
	.section	.nv.constant0._Z8setToValPhii,"a",@progbits
	.sectionflags	@""
	.align	4
.nv.constant0._Z8setToValPhii:
	.zero		912


//--------------------- SYMBOLS --------------------------

	.type		.nv.reservedSmem.offset0,@object
	.size		.nv.reservedSmem.offset0,0x4
	.type		.nv.reservedSmem.cap,@object
	.size		.nv.reservedSmem.cap,0x4
